// auto-generated by cutlass_sweep.gemm — config: {"arch": "sm_100", "cluster_m": 2, "cluster_n": 1, "dtype": "int8", "stages": 4, "tile_k": 32, "tile_m": 256, "tile_n": 128}
#include "cutlass/cutlass.h"
#include "cutlass/gemm/collective/collective_builder.hpp"
#include "cutlass/gemm/device/gemm_universal_adapter.h"
#include "cutlass/gemm/kernel/gemm_universal.hpp"
#include "cutlass/epilogue/collective/collective_builder.hpp"

using ElemA = int8_t;
using ElemB = int8_t;
using ElemCD = int8_t;
using Acc  = int32_t;
using TileShape    = cute::Shape<cute::_256, cute::_128, cute::_32>;
using ClusterShape = cute::Shape<cute::_2, cute::_1, cute::_1>;

using CollectiveEpilogue = typename cutlass::epilogue::collective::CollectiveBuilder<
    cutlass::arch::Sm100, cutlass::arch::OpClassTensorOp,
    TileShape, ClusterShape,
    cutlass::epilogue::collective::EpilogueTileAuto,
    Acc, Acc,
    ElemCD, cutlass::layout::RowMajor, 128 / cutlass::sizeof_bits<ElemCD>::value,
    ElemCD, cutlass::layout::RowMajor, 128 / cutlass::sizeof_bits<ElemCD>::value,
    cutlass::epilogue::collective::EpilogueScheduleAuto
  >::CollectiveOp;

using CollectiveMainloop = typename cutlass::gemm::collective::CollectiveBuilder<
    cutlass::arch::Sm100, cutlass::arch::OpClassTensorOp,
    ElemA, cutlass::layout::RowMajor, 128 / cutlass::sizeof_bits<ElemA>::value,
    ElemB, cutlass::layout::ColumnMajor, 128 / cutlass::sizeof_bits<ElemB>::value,
    Acc,
    TileShape, ClusterShape,
    cutlass::gemm::collective::StageCount<4>,
    cutlass::gemm::collective::KernelScheduleAuto
  >::CollectiveOp;

using GemmKernel = cutlass::gemm::kernel::GemmUniversal<
    cute::Shape<int,int,int,int>,
    CollectiveMainloop,
    CollectiveEpilogue
>;
using Gemm = cutlass::gemm::device::GemmUniversalAdapter<GemmKernel>;

// Force the device kernel symbol into the cubin without needing a host main.
auto* _anchor = &cutlass::device_kernel<GemmKernel>;


// ===== COMPILED SASS (sm_100a) =====

	.target	sm_100a

	.elftype	@"ET_EXEC"


//--------------------- .note.nv.tkinfo           --------------------------
	.section	.note.nv.tkinfo,"",@"SHT_NOTE"
	.sectionflags	@"SHF_NOTE_NV_TKINFO"
	.tkinfo
        /*0018*/ 	.word	0x00000002
        /*0030*/ 	.string	""
        /*0030*/ 	.string	"ptxas"
        /*0030*/ 	.string	"Cuda compilation tools, release 13.0, V13.0.88"
        /*0030*/ 	.string	"Build cuda_13.0.r13.0/compiler.36424714_0"
        /*0030*/ 	.string	"-arch sm_100a -m 64 "



//--------------------- .note.nv.cuinfo           --------------------------
	.section	.note.nv.cuinfo,"",@"SHT_NOTE"
	.sectionflags	@"SHF_NOTE_NV_CUINFO"
        /*0018*/ 	.short	0x0002
        /*001a*/ 	.short	0x0064
        /*001c*/ 	.short	0x0082
	.zero		2


//--------------------- .nv.info                  --------------------------
	.section	.nv.info,"",@"SHT_CUDA_INFO"
	.align	4


	//----- nvinfo : EIATTR_REGCOUNT
	.align		4
        /*0000*/ 	.byte	0x04, 0x2f
        /*0002*/ 	.short	(.L_19 - .L_18)
	.align		4
.L_18:
        /*0004*/ 	.word	index@(_ZN7cutlass13device_kernelINS_4gemm6kernel13GemmUniversalIN4cute5tupleIJiiiiEEENS1_10collective13CollectiveMmaINS1_35MainloopSm100TmaUmmaWarpSpecializedILi4ELi2ELi4ENS5_IJNS4_1CILi2EEENSA_ILi1EEESC_EEEEENS5_IJNSA_ILi256EEENSA_ILi128EEENSA_ILi32EEEEEEaNS5_IJlSC_lEEEaSJ_NS4_8TiledMMAINS4_8MMA_AtomIJNS4_21SM100_MMA_S8_2x1SM_SSIaaiLi256ELi128ELNS4_4UMMA5MajorE0ELSO_0ELNSN_8SaturateE0EEEEEENS4_6LayoutINS5_IJSC_SC_SC_EEENS5_IJNSA_ILi0EEESU_SU_EEEEENS5_IJNS4_10UnderscoreESX_SX_EEEEENS4_18SM100_TMA_2SM_LOADENS4_14ComposedLayoutINS4_7SwizzleILi1ELi4ELi3EEENS4_18smem_ptr_flag_bitsILi8EEENSS_INS5_IJNSA_ILi8EEESH_EEENS5_IJSH_SC_EEEEEEEvNS4_8identityES10_S1A_vS1B_EENS_8epilogue10collective18CollectiveEpilogueINS1D_23Sm100TmaWarpSpecializedILi2ELi2ELi64ELb0ELb0EEEJNS5_IJSG_SG_SH_EEENS5_IJNSS_ISG_SC_EENSS_INSA_ILi64EEESC_EEEEEaSJ_aSJ_NS1D_6fusion15FusionCallbacksIS1H_NS1N_17LinearCombinationIaiaiLNS_15FloatRoundStyleE2EEES1I_S1M_JEEENS4_5SM1004TMEM4LOAD26SM100_TMEM_LOAD_32dp32b64xENS4_13SM90_TMA_LOADENS11_INS12_ILi2ELi4ELi3EEES15_NSS_INS5_IJS16_S1K_EEENS5_IJS1K_SC_EEEEEEENS4_39AutoVectorizingCopyWithAssumedAlignmentILi128EEENS4_14SM90_TMA_STOREES22_S24_S24_EEEvvEEEEvNT_6ParamsE)
        /*0008*/ 	.word	0x000000b2


	//----- nvinfo : EIATTR_FRAME_SIZE
	.align		4
.L_19:
        /*000c*/ 	.byte	0x04, 0x11
        /*000e*/ 	.short	(.L_21 - .L_20)
	.align		4
.L_20:
        /*0010*/ 	.word	index@($__internal_2_$__cuda_sm10x_tcgen05_guardrail_trap_unallocated_columns_being_dealloced)
        /*0014*/ 	.word	0x00000000


	//----- nvinfo : EIATTR_FRAME_SIZE
	.align		4
.L_21:
        /*0018*/ 	.byte	0x04, 0x11
        /*001a*/ 	.short	(.L_23 - .L_22)
	.align		4
.L_22:
        /*001c*/ 	.word	index@($__internal_1_$__cuda_sm10x_tcgen05_guardrail_trap_phase_invalid_during_alloc)
        /*0020*/ 	.word	0x00000000


	//----- nvinfo : EIATTR_FRAME_SIZE
	.align		4
.L_23:
        /*0024*/ 	.byte	0x04, 0x11
        /*0026*/ 	.short	(.L_25 - .L_24)
	.align		4
.L_24:
        /*0028*/ 	.word	index@($__internal_0_$__cuda_sm10x_tcgen05_guardrail_trap_col_being_dealloced_not_returned_by_alloc)
        /*002c*/ 	.word	0x00000000


	//----- nvinfo : EIATTR_FRAME_SIZE
	.align		4
.L_25:
        /*0030*/ 	.byte	0x04, 0x11
        /*0032*/ 	.short	(.L_27 - .L_26)
	.align		4
.L_26:
        /*0034*/ 	.word	index@(_ZN7cutlass13device_kernelINS_4gemm6kernel13GemmUniversalIN4cute5tupleIJiiiiEEENS1_10collective13CollectiveMmaINS1_35MainloopSm100TmaUmmaWarpSpecializedILi4ELi2ELi4ENS5_IJNS4_1CILi2EEENSA_ILi1EEESC_EEEEENS5_IJNSA_ILi256EEENSA_ILi128EEENSA_ILi32EEEEEEaNS5_IJlSC_lEEEaSJ_NS4_8TiledMMAINS4_8MMA_AtomIJNS4_21SM100_MMA_S8_2x1SM_SSIaaiLi256ELi128ELNS4_4UMMA5MajorE0ELSO_0ELNSN_8SaturateE0EEEEEENS4_6LayoutINS5_IJSC_SC_SC_EEENS5_IJNSA_ILi0EEESU_SU_EEEEENS5_IJNS4_10UnderscoreESX_SX_EEEEENS4_18SM100_TMA_2SM_LOADENS4_14ComposedLayoutINS4_7SwizzleILi1ELi4ELi3EEENS4_18smem_ptr_flag_bitsILi8EEENSS_INS5_IJNSA_ILi8EEESH_EEENS5_IJSH_SC_EEEEEEEvNS4_8identityES10_S1A_vS1B_EENS_8epilogue10collective18CollectiveEpilogueINS1D_23Sm100TmaWarpSpecializedILi2ELi2ELi64ELb0ELb0EEEJNS5_IJSG_SG_SH_EEENS5_IJNSS_ISG_SC_EENSS_INSA_ILi64EEESC_EEEEEaSJ_aSJ_NS1D_6fusion15FusionCallbacksIS1H_NS1N_17LinearCombinationIaiaiLNS_15FloatRoundStyleE2EEES1I_S1M_JEEENS4_5SM1004TMEM4LOAD26SM100_TMEM_LOAD_32dp32b64xENS4_13SM90_TMA_LOADENS11_INS12_ILi2ELi4ELi3EEES15_NSS_INS5_IJS16_S1K_EEENS5_IJS1K_SC_EEEEEEENS4_39AutoVectorizingCopyWithAssumedAlignmentILi128EEENS4_14SM90_TMA_STOREES22_S24_S24_EEEvvEEEEvNT_6ParamsE)
        /*0038*/ 	.word	0x00000000


	//----- nvinfo : EIATTR_MIN_STACK_SIZE
	.align		4
.L_27:
        /*003c*/ 	.byte	0x04, 0x12
        /*003e*/ 	.short	(.L_29 - .L_28)
	.align		4
.L_28:
        /*0040*/ 	.word	index@(_ZN7cutlass13device_kernelINS_4gemm6kernel13GemmUniversalIN4cute5tupleIJiiiiEEENS1_10collective13CollectiveMmaINS1_35MainloopSm100TmaUmmaWarpSpecializedILi4ELi2ELi4ENS5_IJNS4_1CILi2EEENSA_ILi1EEESC_EEEEENS5_IJNSA_ILi256EEENSA_ILi128EEENSA_ILi32EEEEEEaNS5_IJlSC_lEEEaSJ_NS4_8TiledMMAINS4_8MMA_AtomIJNS4_21SM100_MMA_S8_2x1SM_SSIaaiLi256ELi128ELNS4_4UMMA5MajorE0ELSO_0ELNSN_8SaturateE0EEEEEENS4_6LayoutINS5_IJSC_SC_SC_EEENS5_IJNSA_ILi0EEESU_SU_EEEEENS5_IJNS4_10UnderscoreESX_SX_EEEEENS4_18SM100_TMA_2SM_LOADENS4_14ComposedLayoutINS4_7SwizzleILi1ELi4ELi3EEENS4_18smem_ptr_flag_bitsILi8EEENSS_INS5_IJNSA_ILi8EEESH_EEENS5_IJSH_SC_EEEEEEEvNS4_8identityES10_S1A_vS1B_EENS_8epilogue10collective18CollectiveEpilogueINS1D_23Sm100TmaWarpSpecializedILi2ELi2ELi64ELb0ELb0EEEJNS5_IJSG_SG_SH_EEENS5_IJNSS_ISG_SC_EENSS_INSA_ILi64EEESC_EEEEEaSJ_aSJ_NS1D_6fusion15FusionCallbacksIS1H_NS1N_17LinearCombinationIaiaiLNS_15FloatRoundStyleE2EEES1I_S1M_JEEENS4_5SM1004TMEM4LOAD26SM100_TMEM_LOAD_32dp32b64xENS4_13SM90_TMA_LOADENS11_INS12_ILi2ELi4ELi3EEES15_NSS_INS5_IJS16_S1K_EEENS5_IJS1K_SC_EEEEEEENS4_39AutoVectorizingCopyWithAssumedAlignmentILi128EEENS4_14SM90_TMA_STOREES22_S24_S24_EEEvvEEEEvNT_6ParamsE)
        /*0044*/ 	.word	0x00000000
.L_29:


//--------------------- .nv.compat                --------------------------
	.section	.nv.compat,"",@"SHT_CUDA_COMPAT_INFO"
	.align	4
        /*0000*/ 	.byte	0x02, 0x09, 0x01, 0x00, 0x02, 0x02, 0x03, 0x00, 0x02, 0x05, 0x06, 0x00, 0x03, 0x07, 0x01, 0x01
        /*0010*/ 	.byte	0x02, 0x03, 0x01, 0x00, 0x02, 0x06, 0x01, 0x00, 0x04, 0x0b, 0x08, 0x00, 0x01, 0x00, 0x00, 0x00
        /*0020*/ 	.byte	0x00, 0x00, 0x00, 0x00


//--------------------- .nv.info._ZN7cutlass13device_kernelINS_4gemm6kernel13GemmUniversalIN4cute5tupleIJiiiiEEENS1_10collective13CollectiveMmaINS1_35MainloopSm100TmaUmmaWarpSpecializedILi4ELi2ELi4ENS5_IJNS4_1CILi2EEENSA_ILi1EEESC_EEEEENS5_IJNSA_ILi256EEENSA_ILi128EEENSA_ILi32EEEEEEaNS5_IJlSC_lEEEaSJ_NS4_8TiledMMAINS4_8MMA_AtomIJNS4_21SM100_MMA_S8_2x1SM_SSIaaiLi256ELi128ELNS4_4UMMA5MajorE0ELSO_0ELNSN_8SaturateE0EEEEEENS4_6LayoutINS5_IJSC_SC_SC_EEENS5_IJNSA_ILi0EEESU_SU_EEEEENS5_IJNS4_10UnderscoreESX_SX_EEEEENS4_18SM100_TMA_2SM_LOADENS4_14ComposedLayoutINS4_7SwizzleILi1ELi4ELi3EEENS4_18smem_ptr_flag_bitsILi8EEENSS_INS5_IJNSA_ILi8EEESH_EEENS5_IJSH_SC_EEEEEEEvNS4_8identityES10_S1A_vS1B_EENS_8epilogue10collective18CollectiveEpilogueINS1D_23Sm100TmaWarpSpecializedILi2ELi2ELi64ELb0ELb0EEEJNS5_IJSG_SG_SH_EEENS5_IJNSS_ISG_SC_EENSS_INSA_ILi64EEESC_EEEEEaSJ_aSJ_NS1D_6fusion15FusionCallbacksIS1H_NS1N_17LinearCombinationIaiaiLNS_15FloatRoundStyleE2EEES1I_S1M_JEEENS4_5SM1004TMEM4LOAD26SM100_TMEM_LOAD_32dp32b64xENS4_13SM90_TMA_LOADENS11_INS12_ILi2ELi4ELi3EEES15_NSS_INS5_IJS16_S1K_EEENS5_IJS1K_SC_EEEEEEENS4_39AutoVectorizingCopyWithAssumedAlignmentILi128EEENS4_14SM90_TMA_STOREES22_S24_S24_EEEvvEEEEvNT_6ParamsE --------------------------
	.section	.nv.info._ZN7cutlass13device_kernelINS_4gemm6kernel13GemmUniversalIN4cute5tupleIJiiiiEEENS1_10collective13CollectiveMmaINS1_35MainloopSm100TmaUmmaWarpSpecializedILi4ELi2ELi4ENS5_IJNS4_1CILi2EEENSA_ILi1EEESC_EEEEENS5_IJNSA_ILi256EEENSA_ILi128EEENSA_ILi32EEEEEEaNS5_IJlSC_lEEEaSJ_NS4_8TiledMMAINS4_8MMA_AtomIJNS4_21SM100_MMA_S8_2x1SM_SSIaaiLi256ELi128ELNS4_4UMMA5MajorE0ELSO_0ELNSN_8SaturateE0EEEEEENS4_6LayoutINS5_IJSC_SC_SC_EEENS5_IJNSA_ILi0EEESU_SU_EEEEENS5_IJNS4_10UnderscoreESX_SX_EEEEENS4_18SM100_TMA_2SM_LOADENS4_14ComposedLayoutINS4_7SwizzleILi1ELi4ELi3EEENS4_18smem_ptr_flag_bitsILi8EEENSS_INS5_IJNSA_ILi8EEESH_EEENS5_IJSH_SC_EEEEEEEvNS4_8identityES10_S1A_vS1B_EENS_8epilogue10collective18CollectiveEpilogueINS1D_23Sm100TmaWarpSpecializedILi2ELi2ELi64ELb0ELb0EEEJNS5_IJSG_SG_SH_EEENS5_IJNSS_ISG_SC_EENSS_INSA_ILi64EEESC_EEEEEaSJ_aSJ_NS1D_6fusion15FusionCallbacksIS1H_NS1N_17LinearCombinationIaiaiLNS_15FloatRoundStyleE2EEES1I_S1M_JEEENS4_5SM1004TMEM4LOAD26SM100_TMEM_LOAD_32dp32b64xENS4_13SM90_TMA_LOADENS11_INS12_ILi2ELi4ELi3EEES15_NSS_INS5_IJS16_S1K_EEENS5_IJS1K_SC_EEEEEEENS4_39AutoVectorizingCopyWithAssumedAlignmentILi128EEENS4_14SM90_TMA_STOREES22_S24_S24_EEEvvEEEEvNT_6ParamsE,"",@"SHT_CUDA_INFO"
	.sectionflags	@""
	.align	4


	//----- nvinfo : EIATTR_CUDA_API_VERSION
	.align		4
        /*0000*/ 	.byte	0x04, 0x37
        /*0002*/ 	.short	(.L_31 - .L_30)
.L_30:
        /*0004*/ 	.word	0x00000082


	//----- nvinfo : EIATTR_KPARAM_INFO
	.align		4
.L_31:
        /*0008*/ 	.byte	0x04, 0x17
        /*000a*/ 	.short	(.L_33 - .L_32)
.L_32:
        /*000c*/ 	.word	0x00000000
        /*0010*/ 	.short	0x0000
        /*0012*/ 	.short	0x0000
        /*0014*/ 	.byte	0x00, 0xf0, 0x01, 0x20


	//----- nvinfo : EIATTR_AT_ENTRY_FRAGMENTS
	.align		4
.L_33:
        /*0018*/ 	.byte	0x04, 0x4f
        /*001a*/ 	.short	(.L_35 - .L_34)


	//   ....[0]....
.L_34:
        /*001c*/ 	.word	0x00000007


	//----- nvinfo : EIATTR_RESERVED_SMEM_USED
	.align		4
.L_35:
        /*0020*/ 	.byte	0x01, 0x41
	.zero		2


	//----- nvinfo : EIATTR_SPARSE_MMA_MASK
	.align		4
        /*0024*/ 	.byte	0x03, 0x50
        /*0026*/ 	.short	0x0000


	//----- nvinfo : EIATTR_TCGEN05_2CTA_USED
	.align		4
        /*0028*/ 	.byte	0x01, 0x52
	.zero		2


	//----- nvinfo : EIATTR_MAXREG_COUNT
	.align		4
        /*002c*/ 	.byte	0x03, 0x1b
        /*002e*/ 	.short	0x00ff


	//----- nvinfo : EIATTR_NUM_BARRIERS
	.align		4
        /*0030*/ 	.byte	0x02, 0x4c
        /*0032*/ 	.byte	0x07
	.zero		1


	//----- nvinfo : EIATTR_EXTERNS
	.align		4
        /*0034*/ 	.byte	0x04, 0x0f
        /*0036*/ 	.short	(.L_37 - .L_36)


	//   ....[0]....
	.align		4
.L_36:
        /*0038*/ 	.word	index@(__assertfail)


	//----- nvinfo : EIATTR_MERCURY_ISA_VERSION
	.align		4
.L_37:
        /*003c*/ 	.byte	0x03, 0x5f
        /*003e*/ 	.short	0x0101


	//----- nvinfo : EIATTR_INT_WARP_WIDE_INSTR_OFFSETS
	.align		4
        /*0040*/ 	.byte	0x04, 0x31
        /*0042*/ 	.short	(.L_39 - .L_38)


	//   ....[0]....
.L_38:
        /*0044*/ 	.word	0x00000cd0


	//   ....[1]....
        /*0048*/ 	.word	0x00000d70


	//   ....[2]....
        /*004c*/ 	.word	0x000020e0


	//   ....[3]....
        /*0050*/ 	.word	0x00003e70


	//   ....[4]....
        /*0054*/ 	.word	0x00003e90


	//   ....[5]....
        /*0058*/ 	.word	0x00003ec0


	//   ....[6]....
        /*005c*/ 	.word	0x000047f0


	//   ....[7]....
        /*0060*/ 	.word	0x00004860


	//   ....[8]....
        /*0064*/ 	.word	0x00004a40


	//   ....[9]....
        /*0068*/ 	.word	0x00004ba0


	//----- nvinfo : EIATTR_COOP_GROUP_MASK_REGIDS
	.align		4
.L_39:
        /*006c*/ 	.byte	0x04, 0x29
        /*006e*/ 	.short	(.L_41 - .L_40)


	//   ....[0]....
.L_40:
        /*0070*/ 	.word	0xffffffff


	//   ....[1]....
        /*0074*/ 	.word	0xffffffff


	//   ....[2]....
        /*0078*/ 	.word	0xffffffff


	//   ....[3]....
        /*007c*/ 	.word	0xffffffff


	//   ....[4]....
        /*0080*/ 	.word	0xffffffff


	//   ....[5]....
        /*0084*/ 	.word	0xffffffff


	//   ....[6]....
        /*0088*/ 	.word	0xffffffff


	//   ....[7]....
        /*008c*/ 	.word	0xffffffff


	//   ....[8]....
        /*0090*/ 	.word	0xffffffff


	//   ....[9]....
        /*0094*/ 	.word	0xffffffff


	//   ....[10]....
        /*0098*/ 	.word	0xffffffff


	//   ....[11]....
        /*009c*/ 	.word	0xffffffff


	//   ....[12]....
        /*00a0*/ 	.word	0xffffffff


	//   ....[13]....
        /*00a4*/ 	.word	0xffffffff


	//----- nvinfo : EIATTR_COOP_GROUP_INSTR_OFFSETS
	.align		4
.L_41:
        /*00a8*/ 	.byte	0x04, 0x28
        /*00aa*/ 	.short	(.L_43 - .L_42)


	//   ....[0]....
.L_42:
        /*00ac*/ 	.word	0x000000c0


	//   ....[1]....
        /*00b0*/ 	.word	0x00000500


	//   ....[2]....
        /*00b4*/ 	.word	0x00000680


	//   ....[3]....
        /*00b8*/ 	.word	0x000007d0


	//   ....[4]....
        /*00bc*/ 	.word	0x000008c0


	//   ....[5]....
        /*00c0*/ 	.word	0x00000a20


	//   ....[6]....
        /*00c4*/ 	.word	0x00000bb0


	//   ....[7]....
        /*00c8*/ 	.word	0x00000df0


	//   ....[8]....
        /*00cc*/ 	.word	0x00001fc0


	//   ....[9]....
        /*00d0*/ 	.word	0x00002da0


	//   ....[10]....
        /*00d4*/ 	.word	0x00003270


	//   ....[11]....
        /*00d8*/ 	.word	0x000032a0


	//   ....[12]....
        /*00dc*/ 	.word	0x00003d70


	//   ....[13]....
        /*00e0*/ 	.word	0x00003f80


	//----- nvinfo : EIATTR_VRC_CTA_INIT_COUNT
	.align		4
.L_43:
        /*00e4*/ 	.byte	0x02, 0x4a
        /*00e6*/ 	.byte	0x80
	.zero		1


	//----- nvinfo : EIATTR_SYSCALL_OFFSETS
	.align		4
        /*00e8*/ 	.byte	0x04, 0x46
        /*00ea*/ 	.short	(.L_45 - .L_44)


	//   ....[0]....
.L_44:
        /*00ec*/ 	.word	0x000055e0


	//   ....[1]....
        /*00f0*/ 	.word	0x00005720


	//   ....[2]....
        /*00f4*/ 	.word	0x00005f80


	//   ....[3]....
        /*00f8*/ 	.word	0x00007580


	//----- nvinfo : EIATTR_MBARRIER_INSTR_OFFSETS
	.align		4
.L_45:
        /*00fc*/ 	.byte	0x04, 0x39
        /*00fe*/ 	.short	(.L_47 - .L_46)


	//   ....[0]....
.L_46:
        /*0100*/ 	.word	0x000005f0
        /*0104*/ 	.word	0x000000ff
        /*0108*/ 	.word	0x00000000
        /*010c*/ 	.short	0x0100
        /*010e*/ 	.byte	0x08
	.zero		1


	//   ....[1]....
        /*0110*/ 	.word	0x00000600
        /*0114*/ 	.word	0x000000ff
        /*0118*/ 	.word	0x00000020
        /*011c*/ 	.short	0x0100
        /*011e*/ 	.byte	0x08
	.zero		1


	//   ....[2]....
        /*0120*/ 	.word	0x00000610
        /*0124*/ 	.word	0x000000ff
        /*0128*/ 	.word	0x00000008
        /*012c*/ 	.short	0x0100
        /*012e*/ 	.byte	0x08
	.zero		1


	//   ....[3]....
        /*0130*/ 	.word	0x00000620
        /*0134*/ 	.word	0x000000ff
        /*0138*/ 	.word	0x00000028
        /*013c*/ 	.short	0x0100
        /*013e*/ 	.byte	0x08
	.zero		1


	//   ....[4]....
        /*0140*/ 	.word	0x00000630
        /*0144*/ 	.word	0x000000ff
        /*0148*/ 	.word	0x00000010
        /*014c*/ 	.short	0x0100
        /*014e*/ 	.byte	0x08
	.zero		1


	//   ....[5]....
        /*0150*/ 	.word	0x00000640
        /*0154*/ 	.word	0x000000ff
        /*0158*/ 	.word	0x00000030
        /*015c*/ 	.short	0x0100
        /*015e*/ 	.byte	0x08
	.zero		1


	//   ....[6]....
        /*0160*/ 	.word	0x00000650
        /*0164*/ 	.word	0x000000ff
        /*0168*/ 	.word	0x00000018
        /*016c*/ 	.short	0x0100
        /*016e*/ 	.byte	0x08
	.zero		1


	//   ....[7]....
        /*0170*/ 	.word	0x00000660
        /*0174*/ 	.word	0x000000ff
        /*0178*/ 	.word	0x00000038
        /*017c*/ 	.short	0x0100
        /*017e*/ 	.byte	0x08
	.zero		1


	//   ....[8]....
        /*0180*/ 	.word	0x00000780
        /*0184*/ 	.word	0x000000ff
        /*0188*/ 	.word	0x00000040
        /*018c*/ 	.short	0x0100
        /*018e*/ 	.byte	0x09
	.zero		1


	//   ....[9]....
        /*0190*/ 	.word	0x00000790
        /*0194*/ 	.word	0x000000ff
        /*0198*/ 	.word	0x00000050
        /*019c*/ 	.short	0x0100
        /*019e*/ 	.byte	0x09
	.zero		1


	//   ....[10]....
        /*01a0*/ 	.word	0x000007a0
        /*01a4*/ 	.word	0x000000ff
        /*01a8*/ 	.word	0x00000048
        /*01ac*/ 	.short	0x0100
        /*01ae*/ 	.byte	0x09
	.zero		1


	//   ....[11]....
        /*01b0*/ 	.word	0x000007b0
        /*01b4*/ 	.word	0x000000ff
        /*01b8*/ 	.word	0x00000058
        /*01bc*/ 	.short	0x0100
        /*01be*/ 	.byte	0x09
	.zero		1


	//   ....[12]....
        /*01c0*/ 	.word	0x00000890
        /*01c4*/ 	.word	0x000000ff
        /*01c8*/ 	.word	0x00000060
        /*01cc*/ 	.short	0x0100
        /*01ce*/ 	.byte	0x08
	.zero		1


	//   ....[13]....
        /*01d0*/ 	.word	0x000008a0
        /*01d4*/ 	.word	0x000000ff
        /*01d8*/ 	.word	0x00000068
        /*01dc*/ 	.short	0x0100
        /*01de*/ 	.byte	0x08
	.zero		1


	//   ....[14]....
        /*01e0*/ 	.word	0x000009d0
        /*01e4*/ 	.word	0x000000ff
        /*01e8*/ 	.word	0x00000070
        /*01ec*/ 	.short	0x0100
        /*01ee*/ 	.byte	0x08
	.zero		1


	//   ....[15]....
        /*01f0*/ 	.word	0x000009e0
        /*01f4*/ 	.word	0x000000ff
        /*01f8*/ 	.word	0x00000080
        /*01fc*/ 	.short	0x0100
        /*01fe*/ 	.byte	0x08
	.zero		1


	//   ....[16]....
        /*0200*/ 	.word	0x000009f0
        /*0204*/ 	.word	0x000000ff
        /*0208*/ 	.word	0x00000078
        /*020c*/ 	.short	0x0100
        /*020e*/ 	.byte	0x08
	.zero		1


	//   ....[17]....
        /*0210*/ 	.word	0x00000a00
        /*0214*/ 	.word	0x000000ff
        /*0218*/ 	.word	0x00000088
        /*021c*/ 	.short	0x0100
        /*021e*/ 	.byte	0x08
	.zero		1


	//   ....[18]....
        /*0220*/ 	.word	0x00000b20
        /*0224*/ 	.word	0x000000ff
        /*0228*/ 	.word	0x00000090
        /*022c*/ 	.short	0x0100
        /*022e*/ 	.byte	0x09
	.zero		1


	//   ....[19]....
        /*0230*/ 	.word	0x00000b30
        /*0234*/ 	.word	0x000000ff
        /*0238*/ 	.word	0x000000b0
        /*023c*/ 	.short	0x0100
        /*023e*/ 	.byte	0x09
	.zero		1


	//   ....[20]....
        /*0240*/ 	.word	0x00000b40
        /*0244*/ 	.word	0x000000ff
        /*0248*/ 	.word	0x00000098
        /*024c*/ 	.short	0x0100
        /*024e*/ 	.byte	0x09
	.zero		1


	//   ....[21]....
        /*0250*/ 	.word	0x00000b50
        /*0254*/ 	.word	0x000000ff
        /*0258*/ 	.word	0x000000b8
        /*025c*/ 	.short	0x0100
        /*025e*/ 	.byte	0x09
	.zero		1


	//   ....[22]....
        /*0260*/ 	.word	0x00000b60
        /*0264*/ 	.word	0x000000ff
        /*0268*/ 	.word	0x000000a0
        /*026c*/ 	.short	0x0100
        /*026e*/ 	.byte	0x09
	.zero		1


	//   ....[23]....
        /*0270*/ 	.word	0x00000b70
        /*0274*/ 	.word	0x000000ff
        /*0278*/ 	.word	0x000000c0
        /*027c*/ 	.short	0x0100
        /*027e*/ 	.byte	0x09
	.zero		1


	//   ....[24]....
        /*0280*/ 	.word	0x00000b80
        /*0284*/ 	.word	0x000000ff
        /*0288*/ 	.word	0x000000a8
        /*028c*/ 	.short	0x0100
        /*028e*/ 	.byte	0x09
	.zero		1


	//   ....[25]....
        /*0290*/ 	.word	0x00000b90
        /*0294*/ 	.word	0x000000ff
        /*0298*/ 	.word	0x000000c8
        /*029c*/ 	.short	0x0100
        /*029e*/ 	.byte	0x09
	.zero		1


	//   ....[26]....
        /*02a0*/ 	.word	0x00000c80
        /*02a4*/ 	.word	0x000000ff
        /*02a8*/ 	.word	0x000000d0
        /*02ac*/ 	.short	0x0100
        /*02ae*/ 	.byte	0x08
	.zero		1


	//   ....[27]....
        /*02b0*/ 	.word	0x00000c90
        /*02b4*/ 	.word	0x000000ff
        /*02b8*/ 	.word	0x000000e0
        /*02bc*/ 	.short	0x0100
        /*02be*/ 	.byte	0x08
	.zero		1


	//   ....[28]....
        /*02c0*/ 	.word	0x00000ca0
        /*02c4*/ 	.word	0x000000ff
        /*02c8*/ 	.word	0x000000d8
        /*02cc*/ 	.short	0x0100
        /*02ce*/ 	.byte	0x08
	.zero		1


	//   ....[29]....
        /*02d0*/ 	.word	0x00000cb0
        /*02d4*/ 	.word	0x000000ff
        /*02d8*/ 	.word	0x000000e8
        /*02dc*/ 	.short	0x0100
        /*02de*/ 	.byte	0x08
	.zero		1


	//   ....[30]....
        /*02e0*/ 	.word	0x00000da0
        /*02e4*/ 	.word	0x000000ff
        /*02e8*/ 	.word	0x000000f0
        /*02ec*/ 	.short	0x0100
        /*02ee*/ 	.byte	0x06
	.zero		1


	//   ....[31]....
        /*02f0*/ 	.word	0x000017c0
        /*02f4*/ 	.word	0x00000003
        /*02f8*/ 	.word	0x000000e0
        /*02fc*/ 	.short	0x010a
        /*02fe*/ 	.byte	0xff
	.zero		1


	//   ....[32]....
        /*0300*/ 	.word	0x000017f0
        /*0304*/ 	.word	0x00000003
        /*0308*/ 	.word	0x000000d0
        /*030c*/ 	.short	0x0101
        /*030e*/ 	.byte	0xff
	.zero		1


	//   ....[33]....
        /*0310*/ 	.word	0x000018f0
        /*0314*/ 	.word	0x000000ff
        /*0318*/ 	.word	0x00000020
        /*031c*/ 	.short	0x010a
        /*031e*/ 	.byte	0x08
	.zero		1


	//   ....[34]....
        /*0320*/ 	.word	0x000019c0
        /*0324*/ 	.word	0x000000ff
        /*0328*/ 	.word	0x00000020
        /*032c*/ 	.short	0x010a
        /*032e*/ 	.byte	0x21
	.zero		1


	//   ....[35]....
        /*0330*/ 	.word	0x00001b70
        /*0334*/ 	.word	0x000000ff
        /*0338*/ 	.word	0x00000020
        /*033c*/ 	.short	0x010a
        /*033e*/ 	.byte	0x08
	.zero		1


	//   ....[36]....
        /*0340*/ 	.word	0x00001c70
        /*0344*/ 	.word	0x000000ff
        /*0348*/ 	.word	0x00000068
        /*034c*/ 	.short	0x0101
        /*034e*/ 	.byte	0x04
	.zero		1


	//   ....[37]....
        /*0350*/ 	.word	0x00001c90
        /*0354*/ 	.word	0x000000ff
        /*0358*/ 	.word	0x00000020
        /*035c*/ 	.short	0x010a
        /*035e*/ 	.byte	0x08
	.zero		1


	//   ....[38]....
        /*0360*/ 	.word	0x00001d10
        /*0364*/ 	.word	0x000000ff
        /*0368*/ 	.word	0x00000020
        /*036c*/ 	.short	0x010a
        /*036e*/ 	.byte	0x11
	.zero		1


	//   ....[39]....
        /*0370*/ 	.word	0x00001ea0
        /*0374*/ 	.word	0x000000ff
        /*0378*/ 	.word	0x00000020
        /*037c*/ 	.short	0x010a
        /*037e*/ 	.byte	0x08
	.zero		1


	//   ....[40]....
        /*0380*/ 	.word	0x00001ff0
        /*0384*/ 	.word	0x00000002
        /*0388*/ 	.word	0x00000070
        /*038c*/ 	.short	0x010a
        /*038e*/ 	.byte	0xff
	.zero		1


	//   ....[41]....
        /*0390*/ 	.word	0x000020b0
        /*0394*/ 	.word	0x00000002
        /*0398*/ 	.word	0x00000000
        /*039c*/ 	.short	0x0101
        /*039e*/ 	.byte	0xff
	.zero		1


	//   ....[42]....
        /*03a0*/ 	.word	0x00002610
        /*03a4*/ 	.word	0x000000ff
        /*03a8*/ 	.word	0x00000000
        /*03ac*/ 	.short	0x010a
        /*03ae*/ 	.byte	0x05
	.zero		1


	//   ....[43]....
        /*03b0*/ 	.word	0x000026a0
        /*03b4*/ 	.word	0x000000ff
        /*03b8*/ 	.word	0x00000000
        /*03bc*/ 	.short	0x010a
        /*03be*/ 	.byte	0x05
	.zero		1


	//   ....[44]....
        /*03c0*/ 	.word	0x00002730
        /*03c4*/ 	.word	0x000000ff
        /*03c8*/ 	.word	0x00000000
        /*03cc*/ 	.short	0x010a
        /*03ce*/ 	.byte	0x05
	.zero		1


	//   ....[45]....
        /*03d0*/ 	.word	0x000027d0
        /*03d4*/ 	.word	0x00000000
        /*03d8*/ 	.word	0x00000000
        /*03dc*/ 	.short	0x010a
        /*03de*/ 	.byte	0xff
	.zero		1


	//   ....[46]....
        /*03e0*/ 	.word	0x00002900
        /*03e4*/ 	.word	0x00000000
        /*03e8*/ 	.word	0x000000d0
        /*03ec*/ 	.short	0x010a
        /*03ee*/ 	.byte	0xff
	.zero		1


	//   ....[47]....
        /*03f0*/ 	.word	0x00002970
        /*03f4*/ 	.word	0x00000004
        /*03f8*/ 	.word	0x00000000
        /*03fc*/ 	.short	0x0101
        /*03fe*/ 	.byte	0xff
	.zero		1


	//   ....[48]....
        /*0400*/ 	.word	0x00002990
        /*0404*/ 	.word	0x000000ff
        /*0408*/ 	.word	0x00000080
        /*040c*/ 	.short	0x010a
        /*040e*/ 	.byte	0x05
	.zero		1


	//   ....[49]....
        /*0410*/ 	.word	0x00002ab0
        /*0414*/ 	.word	0x00000000
        /*0418*/ 	.word	0x00000070
        /*041c*/ 	.short	0x010a
        /*041e*/ 	.byte	0xff
	.zero		1


	//   ....[50]....
        /*0420*/ 	.word	0x00002bb0
        /*0424*/ 	.word	0x00000000
        /*0428*/ 	.word	0x00000000
        /*042c*/ 	.short	0x0101
        /*042e*/ 	.byte	0xff
	.zero		1


	//   ....[51]....
        /*0430*/ 	.word	0x00002c40
        /*0434*/ 	.word	0x000000ff
        /*0438*/ 	.word	0x00000080
        /*043c*/ 	.short	0x0106
        /*043e*/ 	.byte	0x05
	.zero		1


	//   ....[52]....
        /*0440*/ 	.word	0x00002c60
        /*0444*/ 	.word	0x000000ff
        /*0448*/ 	.word	0x00000080
        /*044c*/ 	.short	0x010a
        /*044e*/ 	.byte	0x05
	.zero		1


	//   ....[53]....
        /*0450*/ 	.word	0x00002cf0
        /*0454*/ 	.word	0x000000ff
        /*0458*/ 	.word	0x00000080
        /*045c*/ 	.short	0x0106
        /*045e*/ 	.byte	0x04
	.zero		1


	//   ....[54]....
        /*0460*/ 	.word	0x00002d30
        /*0464*/ 	.word	0x00000000
        /*0468*/ 	.word	0x00000080
        /*046c*/ 	.short	0x010a
        /*046e*/ 	.byte	0xff
	.zero		1


	//   ....[55]....
        /*0470*/ 	.word	0x00002f70
        /*0474*/ 	.word	0x000000ff
        /*0478*/ 	.word	0x00000008
        /*047c*/ 	.short	0x010a
        /*047e*/ 	.byte	0x06
	.zero		1


	//   ....[56]....
        /*0480*/ 	.word	0x00002f90
        /*0484*/ 	.word	0x000000ff
        /*0488*/ 	.word	0x00000008
        /*048c*/ 	.short	0x010a
        /*048e*/ 	.byte	0x06
	.zero		1


	//   ....[57]....
        /*0490*/ 	.word	0x00003120
        /*0494*/ 	.word	0x000000ff
        /*0498*/ 	.word	0x00000008
        /*049c*/ 	.short	0x010a
        /*049e*/ 	.byte	0x06
	.zero		1


	//   ....[58]....
        /*04a0*/ 	.word	0x00003140
        /*04a4*/ 	.word	0x000000ff
        /*04a8*/ 	.word	0x00000008
        /*04ac*/ 	.short	0x010a
        /*04ae*/ 	.byte	0x06
	.zero		1


	//   ....[59]....
        /*04b0*/ 	.word	0x00003200
        /*04b4*/ 	.word	0x000000ff
        /*04b8*/ 	.word	0x00000000
        /*04bc*/ 	.short	0x0101
        /*04be*/ 	.byte	0x07
	.zero		1


	//   ....[60]....
        /*04c0*/ 	.word	0x000034e0
        /*04c4*/ 	.word	0x00000000
        /*04c8*/ 	.word	0x00000070
        /*04cc*/ 	.short	0x010a
        /*04ce*/ 	.byte	0xff
	.zero		1


	//   ....[61]....
        /*04d0*/ 	.word	0x000035a0
        /*04d4*/ 	.word	0x00000000
        /*04d8*/ 	.word	0x00000000
        /*04dc*/ 	.short	0x0101
        /*04de*/ 	.byte	0xff
	.zero		1


	//   ....[62]....
        /*04e0*/ 	.word	0x00003650
        /*04e4*/ 	.word	0x000000ff
        /*04e8*/ 	.word	0x00000000
        /*04ec*/ 	.short	0x010a
        /*04ee*/ 	.byte	0x06
	.zero		1


	//   ....[63]....
        /*04f0*/ 	.word	0x00003660
        /*04f4*/ 	.word	0x000000ff
        /*04f8*/ 	.word	0x000000b0
        /*04fc*/ 	.short	0x010a
        /*04fe*/ 	.byte	0x0b
	.zero		1


	//   ....[64]....
        /*0500*/ 	.word	0x00003720
        /*0504*/ 	.word	0x000000ff
        /*0508*/ 	.word	0x00000000
        /*050c*/ 	.short	0x010a
        /*050e*/ 	.byte	0x09
	.zero		1


	//   ....[65]....
        /*0510*/ 	.word	0x00003860
        /*0514*/ 	.word	0x000000ff
        /*0518*/ 	.word	0x00000000
        /*051c*/ 	.short	0x010a
        /*051e*/ 	.byte	0x06
	.zero		1


	//   ....[66]....
        /*0520*/ 	.word	0x00003a60
        /*0524*/ 	.word	0x000000ff
        /*0528*/ 	.word	0x00000000
        /*052c*/ 	.short	0x010a
        /*052e*/ 	.byte	0x07
	.zero		1


	//   ....[67]....
        /*0530*/ 	.word	0x00003af0
        /*0534*/ 	.word	0x000000ff
        /*0538*/ 	.word	0x00000000
        /*053c*/ 	.short	0x010a
        /*053e*/ 	.byte	0x07
	.zero		1


	//   ....[68]....
        /*0540*/ 	.word	0x00003b80
        /*0544*/ 	.word	0x000000ff
        /*0548*/ 	.word	0x00000000
        /*054c*/ 	.short	0x010a
        /*054e*/ 	.byte	0x07
	.zero		1


	//   ....[69]....
        /*0550*/ 	.word	0x00003c20
        /*0554*/ 	.word	0x00000000
        /*0558*/ 	.word	0x00000000
        /*055c*/ 	.short	0x010a
        /*055e*/ 	.byte	0xff
	.zero		1


	//   ....[70]....
        /*0560*/ 	.word	0x00003c60
        /*0564*/ 	.word	0x00000000
        /*0568*/ 	.word	0x00000000
        /*056c*/ 	.short	0x010a
        /*056e*/ 	.byte	0xff
	.zero		1


	//   ....[71]....
        /*0570*/ 	.word	0x00003cd0
        /*0574*/ 	.word	0x000000ff
        /*0578*/ 	.word	0x00000000
        /*057c*/ 	.short	0x0101
        /*057e*/ 	.byte	0x05
	.zero		1


	//   ....[72]....
        /*0580*/ 	.word	0x00003d10
        /*0584*/ 	.word	0x000000ff
        /*0588*/ 	.word	0x000000f0
        /*058c*/ 	.short	0x010a
        /*058e*/ 	.byte	0x08
	.zero		1


	//   ....[73]....
        /*0590*/ 	.word	0x00003d60
        /*0594*/ 	.word	0x000000ff
        /*0598*/ 	.word	0x00000000
        /*059c*/ 	.short	0x0101
        /*059e*/ 	.byte	0x05
	.zero		1


	//   ....[74]....
        /*05a0*/ 	.word	0x00004190
        /*05a4*/ 	.word	0x00000000
        /*05a8*/ 	.word	0x00000070
        /*05ac*/ 	.short	0x010a
        /*05ae*/ 	.byte	0xff
	.zero		1


	//   ....[75]....
        /*05b0*/ 	.word	0x00004250
        /*05b4*/ 	.word	0x00000000
        /*05b8*/ 	.word	0x00000000
        /*05bc*/ 	.short	0x0101
        /*05be*/ 	.byte	0xff
	.zero		1


	//   ....[76]....
        /*05c0*/ 	.word	0x00004570
        /*05c4*/ 	.word	0x000000ff
        /*05c8*/ 	.word	0x00000068
        /*05cc*/ 	.short	0x010a
        /*05ce*/ 	.byte	0x06
	.zero		1


	//   ....[77]....
        /*05d0*/ 	.word	0x00004760
        /*05d4*/ 	.word	0x000000ff
        /*05d8*/ 	.word	0x00000050
        /*05dc*/ 	.short	0x010a
        /*05de*/ 	.byte	0x06
	.zero		1


	//   ....[78]....
        /*05e0*/ 	.word	0x00004930
        /*05e4*/ 	.word	0x000000ff
        /*05e8*/ 	.word	0x00000040
        /*05ec*/ 	.short	0x010b
        /*05ee*/ 	.byte	0x06
	.zero		1


	//   ....[79]....
        /*05f0*/ 	.word	0x000049a0
        /*05f4*/ 	.word	0x000000ff
        /*05f8*/ 	.word	0x00000000
        /*05fc*/ 	.short	0x0101
        /*05fe*/ 	.byte	0x08
	.zero		1


	//   ....[80]....
        /*0600*/ 	.word	0x000049d0
        /*0604*/ 	.word	0x000000ff
        /*0608*/ 	.word	0x00000058
        /*060c*/ 	.short	0x010a
        /*060e*/ 	.byte	0x06
	.zero		1


	//   ....[81]....
        /*0610*/ 	.word	0x00004be0
        /*0614*/ 	.word	0x000000ff
        /*0618*/ 	.word	0x00000048
        /*061c*/ 	.short	0x010b
        /*061e*/ 	.byte	0x06
	.zero		1


	//   ....[82]....
        /*0620*/ 	.word	0x00004c00
        /*0624*/ 	.word	0x000000ff
        /*0628*/ 	.word	0x00000000
        /*062c*/ 	.short	0x0101
        /*062e*/ 	.byte	0x0d
	.zero		1


	//   ....[83]....
        /*0630*/ 	.word	0x00004c30
        /*0634*/ 	.word	0x000000ff
        /*0638*/ 	.word	0x00000050
        /*063c*/ 	.short	0x010a
        /*063e*/ 	.byte	0x06
	.zero		1


	//   ....[84]....
        /*0640*/ 	.word	0x00004c70
        /*0644*/ 	.word	0x00000000
        /*0648*/ 	.word	0x00000058
        /*064c*/ 	.short	0x010a
        /*064e*/ 	.byte	0xff
	.zero		1


	//   ....[85]....
        /*0650*/ 	.word	0x00004fb0
        /*0654*/ 	.word	0x00000000
        /*0658*/ 	.word	0x00000070
        /*065c*/ 	.short	0x010a
        /*065e*/ 	.byte	0xff
	.zero		1


	//   ....[86]....
        /*0660*/ 	.word	0x000050c0
        /*0664*/ 	.word	0x00000000
        /*0668*/ 	.word	0x00000000
        /*066c*/ 	.short	0x0101
        /*066e*/ 	.byte	0xff
	.zero		1


	//   ....[87]....
        /*0670*/ 	.word	0x00005b20
        /*0674*/ 	.word	0x00000003
        /*0678*/ 	.word	0x00000040
        /*067c*/ 	.short	0x010a
        /*067e*/ 	.byte	0xff
	.zero		1


	//   ....[88]....
        /*0680*/ 	.word	0x00005b60
        /*0684*/ 	.word	0x000000ab
        /*0688*/ 	.word	0x00000090
        /*068c*/ 	.short	0x010a
        /*068e*/ 	.byte	0xff
	.zero		1


	//   ....[89]....
        /*0690*/ 	.word	0x00005ca0
        /*0694*/ 	.word	0x00000003
        /*0698*/ 	.word	0x00000040
        /*069c*/ 	.short	0x010a
        /*069e*/ 	.byte	0xff
	.zero		1


	//   ....[90]....
        /*06a0*/ 	.word	0x00005de0
        /*06a4*/ 	.word	0x00000000
        /*06a8*/ 	.word	0x00000000
        /*06ac*/ 	.short	0x0101
        /*06ae*/ 	.byte	0xff
	.zero		1


	//   ....[91]....
        /*06b0*/ 	.word	0x00005e60
        /*06b4*/ 	.word	0x000000ab
        /*06b8*/ 	.word	0x00000090
        /*06bc*/ 	.short	0x010a
        /*06be*/ 	.byte	0xff
	.zero		1


	//   ....[92]....
        /*06c0*/ 	.word	0x000071f0
        /*06c4*/ 	.word	0x0000007c
        /*06c8*/ 	.word	0x00000040
        /*06cc*/ 	.short	0x010a
        /*06ce*/ 	.byte	0xff
	.zero		1


	//   ....[93]....
        /*06d0*/ 	.word	0x000072c0
        /*06d4*/ 	.word	0x0000007c
        /*06d8*/ 	.word	0x00000040
        /*06dc*/ 	.short	0x010a
        /*06de*/ 	.byte	0xff
	.zero		1


	//   ....[94]....
        /*06e0*/ 	.word	0x00007420
        /*06e4*/ 	.word	0x00000003
        /*06e8*/ 	.word	0x00000000
        /*06ec*/ 	.short	0x0101
        /*06ee*/ 	.byte	0xff
	.zero		1


	//   ....[95]....
        /*06f0*/ 	.word	0x00007700
        /*06f4*/ 	.word	0x000000ab
        /*06f8*/ 	.word	0x00000000
        /*06fc*/ 	.short	0x0101
        /*06fe*/ 	.byte	0xff
	.zero		1


	//   ....[96]....
        /*0700*/ 	.word	0x00008970
        /*0704*/ 	.word	0x00000003
        /*0708*/ 	.word	0x000000e0
        /*070c*/ 	.short	0x010a
        /*070e*/ 	.byte	0xff
	.zero		1


	//   ....[97]....
        /*0710*/ 	.word	0x000089d0
        /*0714*/ 	.word	0x00000002
        /*0718*/ 	.word	0x00000020
        /*071c*/ 	.short	0x010a
        /*071e*/ 	.byte	0xff
	.zero		1


	//   ....[98]....
        /*0720*/ 	.word	0x00008a30
        /*0724*/ 	.word	0x00000002
        /*0728*/ 	.word	0x00000020
        /*072c*/ 	.short	0x010a
        /*072e*/ 	.byte	0xff
	.zero		1


	//   ....[99]....
        /*0730*/ 	.word	0x00008a80
        /*0734*/ 	.word	0x00000002
        /*0738*/ 	.word	0x00000070
        /*073c*/ 	.short	0x010a
        /*073e*/ 	.byte	0xff
	.zero		1


	//   ....[100]....
        /*0740*/ 	.word	0x00008ae0
        /*0744*/ 	.word	0x00000000
        /*0748*/ 	.word	0x00000000
        /*074c*/ 	.short	0x010a
        /*074e*/ 	.byte	0xff
	.zero		1


	//   ....[101]....
        /*0750*/ 	.word	0x00008b40
        /*0754*/ 	.word	0x00000000
        /*0758*/ 	.word	0x00000000
        /*075c*/ 	.short	0x010a
        /*075e*/ 	.byte	0xff
	.zero		1


	//   ....[102]....
        /*0760*/ 	.word	0x00008ba0
        /*0764*/ 	.word	0x00000000
        /*0768*/ 	.word	0x00000000
        /*076c*/ 	.short	0x010a
        /*076e*/ 	.byte	0xff
	.zero		1


	//   ....[103]....
        /*0770*/ 	.word	0x00008bf0
        /*0774*/ 	.word	0x00000000
        /*0778*/ 	.word	0x000000d0
        /*077c*/ 	.short	0x010a
        /*077e*/ 	.byte	0xff
	.zero		1


	//   ....[104]....
        /*0780*/ 	.word	0x00008c50
        /*0784*/ 	.word	0x00000000
        /*0788*/ 	.word	0x00000080
        /*078c*/ 	.short	0x010a
        /*078e*/ 	.byte	0xff
	.zero		1


	//   ....[105]....
        /*0790*/ 	.word	0x00008ca0
        /*0794*/ 	.word	0x00000000
        /*0798*/ 	.word	0x00000070
        /*079c*/ 	.short	0x010a
        /*079e*/ 	.byte	0xff
	.zero		1


	//   ....[106]....
        /*07a0*/ 	.word	0x00008d00
        /*07a4*/ 	.word	0x00000000
        /*07a8*/ 	.word	0x00000080
        /*07ac*/ 	.short	0x010a
        /*07ae*/ 	.byte	0xff
	.zero		1


	//   ....[107]....
        /*07b0*/ 	.word	0x00008d60
        /*07b4*/ 	.word	0x00000004
        /*07b8*/ 	.word	0x00000008
        /*07bc*/ 	.short	0x010a
        /*07be*/ 	.byte	0xff
	.zero		1


	//   ....[108]....
        /*07c0*/ 	.word	0x00008e40
        /*07c4*/ 	.word	0x00000002
        /*07c8*/ 	.word	0x00000008
        /*07cc*/ 	.short	0x010a
        /*07ce*/ 	.byte	0xff
	.zero		1


	//   ....[109]....
        /*07d0*/ 	.word	0x00008e90
        /*07d4*/ 	.word	0x00000000
        /*07d8*/ 	.word	0x00000070
        /*07dc*/ 	.short	0x010a
        /*07de*/ 	.byte	0xff
	.zero		1


	//   ....[110]....
        /*07e0*/ 	.word	0x00008ef0
        /*07e4*/ 	.word	0x00000000
        /*07e8*/ 	.word	0x000000b0
        /*07ec*/ 	.short	0x010a
        /*07ee*/ 	.byte	0xff
	.zero		1


	//   ....[111]....
        /*07f0*/ 	.word	0x00008f50
        /*07f4*/ 	.word	0x00000000
        /*07f8*/ 	.word	0x00000000
        /*07fc*/ 	.short	0x010a
        /*07fe*/ 	.byte	0xff
	.zero		1


	//   ....[112]....
        /*0800*/ 	.word	0x00008fb0
        /*0804*/ 	.word	0x00000000
        /*0808*/ 	.word	0x00000000
        /*080c*/ 	.short	0x010a
        /*080e*/ 	.byte	0xff
	.zero		1


	//   ....[113]....
        /*0810*/ 	.word	0x00009010
        /*0814*/ 	.word	0x00000000
        /*0818*/ 	.word	0x00000000
        /*081c*/ 	.short	0x010a
        /*081e*/ 	.byte	0xff
	.zero		1


	//   ....[114]....
        /*0820*/ 	.word	0x00009070
        /*0824*/ 	.word	0x00000000
        /*0828*/ 	.word	0x00000000
        /*082c*/ 	.short	0x010a
        /*082e*/ 	.byte	0xff
	.zero		1


	//   ....[115]....
        /*0830*/ 	.word	0x000090d0
        /*0834*/ 	.word	0x00000000
        /*0838*/ 	.word	0x000000f0
        /*083c*/ 	.short	0x010a
        /*083e*/ 	.byte	0xff
	.zero		1


	//   ....[116]....
        /*0840*/ 	.word	0x00009120
        /*0844*/ 	.word	0x00000000
        /*0848*/ 	.word	0x00000070
        /*084c*/ 	.short	0x010a
        /*084e*/ 	.byte	0xff
	.zero		1


	//   ....[117]....
        /*0850*/ 	.word	0x00009180
        /*0854*/ 	.word	0x00000000
        /*0858*/ 	.word	0x00000068
        /*085c*/ 	.short	0x010a
        /*085e*/ 	.byte	0xff
	.zero		1


	//   ....[118]....
        /*0860*/ 	.word	0x000091e0
        /*0864*/ 	.word	0x00000003
        /*0868*/ 	.word	0x00000050
        /*086c*/ 	.short	0x010a
        /*086e*/ 	.byte	0xff
	.zero		1


	//   ....[119]....
        /*0870*/ 	.word	0x00009240
        /*0874*/ 	.word	0x00000003
        /*0878*/ 	.word	0x00000058
        /*087c*/ 	.short	0x010a
        /*087e*/ 	.byte	0xff
	.zero		1


	//   ....[120]....
        /*0880*/ 	.word	0x000092a0
        /*0884*/ 	.word	0x00000000
        /*0888*/ 	.word	0x00000050
        /*088c*/ 	.short	0x010a
        /*088e*/ 	.byte	0xff
	.zero		1


	//   ....[121]....
        /*0890*/ 	.word	0x000092f0
        /*0894*/ 	.word	0x00000000
        /*0898*/ 	.word	0x00000070
        /*089c*/ 	.short	0x010a
        /*089e*/ 	.byte	0xff
	.zero		1


	//   ....[122]....
        /*08a0*/ 	.word	0x00009340
        /*08a4*/ 	.word	0x00000003
        /*08a8*/ 	.word	0x00000040
        /*08ac*/ 	.short	0x010a
        /*08ae*/ 	.byte	0xff
	.zero		1


	//   ....[123]....
        /*08b0*/ 	.word	0x00009390
        /*08b4*/ 	.word	0x000000ab
        /*08b8*/ 	.word	0x00000090
        /*08bc*/ 	.short	0x010a
        /*08be*/ 	.byte	0xff
	.zero		1


	//   ....[124]....
        /*08c0*/ 	.word	0x000093e0
        /*08c4*/ 	.word	0x0000007c
        /*08c8*/ 	.word	0x00000040
        /*08cc*/ 	.short	0x010a
        /*08ce*/ 	.byte	0xff
	.zero		1


	//----- nvinfo : EIATTR_NUM_MBARRIERS
	.align		4
.L_47:
        /*08d0*/ 	.byte	0x03, 0x38
        /*08d2*/ 	.short	0x001f


	//----- nvinfo : EIATTR_EXIT_INSTR_OFFSETS
	.align		4
        /*08d4*/ 	.byte	0x04, 0x1c
        /*08d6*/ 	.short	(.L_49 - .L_48)


	//   ....[0]....
.L_48:
        /*08d8*/ 	.word	0x00002800


	//   ....[1]....
        /*08dc*/ 	.word	0x00002d00


	//   ....[2]....
        /*08e0*/ 	.word	0x00002d60


	//   ....[3]....
        /*08e4*/ 	.word	0x00003f90


	//   ....[4]....
        /*08e8*/ 	.word	0x00004ca0


	//   ....[5]....
        /*08ec*/ 	.word	0x00004ce0


	//   ....[6]....
        /*08f0*/ 	.word	0x00008960


	//----- nvinfo : EIATTR_MAX_THREADS
	.align		4
.L_49:
        /*08f4*/ 	.byte	0x04, 0x05
        /*08f6*/ 	.short	(.L_51 - .L_50)
.L_50:
        /*08f8*/ 	.word	0x00000100
        /*08fc*/ 	.word	0x00000001
        /*0900*/ 	.word	0x00000001


	//----- nvinfo : EIATTR_CRS_STACK_SIZE
	.align		4
.L_51:
        /*0904*/ 	.byte	0x04, 0x1e
        /*0906*/ 	.short	(.L_53 - .L_52)
.L_52:
        /*0908*/ 	.word	0x00000000


	//----- nvinfo : EIATTR_CBANK_PARAM_SIZE
	.align		4
.L_53:
        /*090c*/ 	.byte	0x03, 0x19
        /*090e*/ 	.short	0x0800


	//----- nvinfo : EIATTR_PARAM_CBANK
	.align		4
        /*0910*/ 	.byte	0x04, 0x0a
        /*0912*/ 	.short	(.L_55 - .L_54)
	.align		4
.L_54:
        /*0914*/ 	.word	index@(.nv.constant0._ZN7cutlass13device_kernelINS_4gemm6kernel13GemmUniversalIN4cute5tupleIJiiiiEEENS1_10collective13CollectiveMmaINS1_35MainloopSm100TmaUmmaWarpSpecializedILi4ELi2ELi4ENS5_IJNS4_1CILi2EEENSA_ILi1EEESC_EEEEENS5_IJNSA_ILi256EEENSA_ILi128EEENSA_ILi32EEEEEEaNS5_IJlSC_lEEEaSJ_NS4_8TiledMMAINS4_8MMA_AtomIJNS4_21SM100_MMA_S8_2x1SM_SSIaaiLi256ELi128ELNS4_4UMMA5MajorE0ELSO_0ELNSN_8SaturateE0EEEEEENS4_6LayoutINS5_IJSC_SC_SC_EEENS5_IJNSA_ILi0EEESU_SU_EEEEENS5_IJNS4_10UnderscoreESX_SX_EEEEENS4_18SM100_TMA_2SM_LOADENS4_14ComposedLayoutINS4_7SwizzleILi1ELi4ELi3EEENS4_18smem_ptr_flag_bitsILi8EEENSS_INS5_IJNSA_ILi8EEESH_EEENS5_IJSH_SC_EEEEEEEvNS4_8identityES10_S1A_vS1B_EENS_8epilogue10collective18CollectiveEpilogueINS1D_23Sm100TmaWarpSpecializedILi2ELi2ELi64ELb0ELb0EEEJNS5_IJSG_SG_SH_EEENS5_IJNSS_ISG_SC_EENSS_INSA_ILi64EEESC_EEEEEaSJ_aSJ_NS1D_6fusion15FusionCallbacksIS1H_NS1N_17LinearCombinationIaiaiLNS_15FloatRoundStyleE2EEES1I_S1M_JEEENS4_5SM1004TMEM4LOAD26SM100_TMEM_LOAD_32dp32b64xENS4_13SM90_TMA_LOADENS11_INS12_ILi2ELi4ELi3EEES15_NSS_INS5_IJS16_S1K_EEENS5_IJS1K_SC_EEEEEEENS4_39AutoVectorizingCopyWithAssumedAlignmentILi128EEENS4_14SM90_TMA_STOREES22_S24_S24_EEEvvEEEEvNT_6ParamsE)
        /*0918*/ 	.short	0x0380
        /*091a*/ 	.short	0x0800


	//----- nvinfo : EIATTR_SW_WAR
	.align		4
.L_55:
        /*091c*/ 	.byte	0x04, 0x36
        /*091e*/ 	.short	(.L_57 - .L_56)
.L_56:
        /*0920*/ 	.word	0x00000008
.L_57:


//--------------------- .nv.callgraph             --------------------------
	.section	.nv.callgraph,"",@"SHT_CUDA_CALLGRAPH"
	.align	4
	.sectionentsize	8
	.align		4
        /*0000*/ 	.word	0x00000000
	.align		4
        /*0004*/ 	.word	0xffffffff
	.align		4
        /*0008*/ 	.word	index@(_ZN7cutlass13device_kernelINS_4gemm6kernel13GemmUniversalIN4cute5tupleIJiiiiEEENS1_10collective13CollectiveMmaINS1_35MainloopSm100TmaUmmaWarpSpecializedILi4ELi2ELi4ENS5_IJNS4_1CILi2EEENSA_ILi1EEESC_EEEEENS5_IJNSA_ILi256EEENSA_ILi128EEENSA_ILi32EEEEEEaNS5_IJlSC_lEEEaSJ_NS4_8TiledMMAINS4_8MMA_AtomIJNS4_21SM100_MMA_S8_2x1SM_SSIaaiLi256ELi128ELNS4_4UMMA5MajorE0ELSO_0ELNSN_8SaturateE0EEEEEENS4_6LayoutINS5_IJSC_SC_SC_EEENS5_IJNSA_ILi0EEESU_SU_EEEEENS5_IJNS4_10UnderscoreESX_SX_EEEEENS4_18SM100_TMA_2SM_LOADENS4_14ComposedLayoutINS4_7SwizzleILi1ELi4ELi3EEENS4_18smem_ptr_flag_bitsILi8EEENSS_INS5_IJNSA_ILi8EEESH_EEENS5_IJSH_SC_EEEEEEEvNS4_8identityES10_S1A_vS1B_EENS_8epilogue10collective18CollectiveEpilogueINS1D_23Sm100TmaWarpSpecializedILi2ELi2ELi64ELb0ELb0EEEJNS5_IJSG_SG_SH_EEENS5_IJNSS_ISG_SC_EENSS_INSA_ILi64EEESC_EEEEEaSJ_aSJ_NS1D_6fusion15FusionCallbacksIS1H_NS1N_17LinearCombinationIaiaiLNS_15FloatRoundStyleE2EEES1I_S1M_JEEENS4_5SM1004TMEM4LOAD26SM100_TMEM_LOAD_32dp32b64xENS4_13SM90_TMA_LOADENS11_INS12_ILi2ELi4ELi3EEES15_NSS_INS5_IJS16_S1K_EEENS5_IJS1K_SC_EEEEEEENS4_39AutoVectorizingCopyWithAssumedAlignmentILi128EEENS4_14SM90_TMA_STOREES22_S24_S24_EEEvvEEEEvNT_6ParamsE)
	.align		4
        /*000c*/ 	.word	index@(__assertfail)
	.align		4
        /*0010*/ 	.word	0x00000000
	.align		4
        /*0014*/ 	.word	0xfffffffe
	.align		4
        /*0018*/ 	.word	0x00000000
	.align		4
        /*001c*/ 	.word	0xfffffffd
	.align		4
        /*0020*/ 	.word	0x00000000
	.align		4
        /*0024*/ 	.word	0xfffffffc


//--------------------- .nv.constant4             --------------------------
	.section	.nv.constant4,"a",@progbits
	.align	8
	.align		8
.nv.constant4:
        /*0000*/ 	.dword	__assertfail
	.align		8
        /*0008*/ 	.dword	__unnamed_1
	.align		8
        /*0010*/ 	.dword	__unnamed_2
	.align		8
        /*0018*/ 	.dword	_ZN39_INTERNAL_5a2438d9_4_k_cu_052ee596_97414cuda3std3__45__cpo5beginE
	.align		8
        /*0020*/ 	.dword	_ZN39_INTERNAL_5a2438d9_4_k_cu_052ee596_97414cuda3std3__45__cpo3endE
	.align		8
        /*0028*/ 	.dword	_ZN39_INTERNAL_5a2438d9_4_k_cu_052ee596_97414cuda3std3__45__cpo6cbeginE
	.align		8
        /*0030*/ 	.dword	_ZN39_INTERNAL_5a2438d9_4_k_cu_052ee596_97414cuda3std3__45__cpo4cendE
	.align		8
        /*0038*/ 	.dword	_ZN39_INTERNAL_5a2438d9_4_k_cu_052ee596_97414cuda3std3__441_GLOBAL__N__5a2438d9_4_k_cu_052ee596_97416ignoreE
	.align		8
        /*0040*/ 	.dword	_ZN39_INTERNAL_5a2438d9_4_k_cu_052ee596_97414cuda3std3__419piecewise_constructE
	.align		8
        /*0048*/ 	.dword	_ZN39_INTERNAL_5a2438d9_4_k_cu_052ee596_97414cuda3std3__48in_placeE
	.align		8
        /*0050*/ 	.dword	_ZN39_INTERNAL_5a2438d9_4_k_cu_052ee596_97414cuda3std6ranges3__45__cpo4swapE
	.align		8
        /*0058*/ 	.dword	_ZN39_INTERNAL_5a2438d9_4_k_cu_052ee596_97414cuda3std6ranges3__45__cpo9iter_moveE
	.align		8
        /*0060*/ 	.dword	_ZN39_INTERNAL_5a2438d9_4_k_cu_052ee596_97414cute7productE
	.align		8
        /*0068*/ 	.dword	_ZN39_INTERNAL_5a2438d9_4_k_cu_052ee596_97414cute1_E
	.align		8
        /*0070*/ 	.dword	$str$25
	.align		8
        /*0078*/ 	.dword	$str$26
	.align		8
        /*0080*/ 	.dword	$str$27
	.align		8
        /*0088*/ 	.dword	$str$28


//--------------------- .text._ZN7cutlass13device_kernelINS_4gemm6kernel13GemmUniversalIN4cute5tupleIJiiiiEEENS1_10collective13CollectiveMmaINS1_35MainloopSm100TmaUmmaWarpSpecializedILi4ELi2ELi4ENS5_IJNS4_1CILi2EEENSA_ILi1EEESC_EEEEENS5_IJNSA_ILi256EEENSA_ILi128EEENSA_ILi32EEEEEEaNS5_IJlSC_lEEEaSJ_NS4_8TiledMMAINS4_8MMA_AtomIJNS4_21SM100_MMA_S8_2x1SM_SSIaaiLi256ELi128ELNS4_4UMMA5MajorE0ELSO_0ELNSN_8SaturateE0EEEEEENS4_6LayoutINS5_IJSC_SC_SC_EEENS5_IJNSA_ILi0EEESU_SU_EEEEENS5_IJNS4_10UnderscoreESX_SX_EEEEENS4_18SM100_TMA_2SM_LOADENS4_14ComposedLayoutINS4_7SwizzleILi1ELi4ELi3EEENS4_18smem_ptr_flag_bitsILi8EEENSS_INS5_IJNSA_ILi8EEESH_EEENS5_IJSH_SC_EEEEEEEvNS4_8identityES10_S1A_vS1B_EENS_8epilogue10collective18CollectiveEpilogueINS1D_23Sm100TmaWarpSpecializedILi2ELi2ELi64ELb0ELb0EEEJNS5_IJSG_SG_SH_EEENS5_IJNSS_ISG_SC_EENSS_INSA_ILi64EEESC_EEEEEaSJ_aSJ_NS1D_6fusion15FusionCallbacksIS1H_NS1N_17LinearCombinationIaiaiLNS_15FloatRoundStyleE2EEES1I_S1M_JEEENS4_5SM1004TMEM4LOAD26SM100_TMEM_LOAD_32dp32b64xENS4_13SM90_TMA_LOADENS11_INS12_ILi2ELi4ELi3EEES15_NSS_INS5_IJS16_S1K_EEENS5_IJS1K_SC_EEEEEEENS4_39AutoVectorizingCopyWithAssumedAlignmentILi128EEENS4_14SM90_TMA_STOREES22_S24_S24_EEEvvEEEEvNT_6ParamsE --------------------------
	.section	.text._ZN7cutlass13device_kernelINS_4gemm6kernel13GemmUniversalIN4cute5tupleIJiiiiEEENS1_10collective13CollectiveMmaINS1_35MainloopSm100TmaUmmaWarpSpecializedILi4ELi2ELi4ENS5_IJNS4_1CILi2EEENSA_ILi1EEESC_EEEEENS5_IJNSA_ILi256EEENSA_ILi128EEENSA_ILi32EEEEEEaNS5_IJlSC_lEEEaSJ_NS4_8TiledMMAINS4_8MMA_AtomIJNS4_21SM100_MMA_S8_2x1SM_SSIaaiLi256ELi128ELNS4_4UMMA5MajorE0ELSO_0ELNSN_8SaturateE0EEEEEENS4_6LayoutINS5_IJSC_SC_SC_EEENS5_IJNSA_ILi0EEESU_SU_EEEEENS5_IJNS4_10UnderscoreESX_SX_EEEEENS4_18SM100_TMA_2SM_LOADENS4_14ComposedLayoutINS4_7SwizzleILi1ELi4ELi3EEENS4_18smem_ptr_flag_bitsILi8EEENSS_INS5_IJNSA_ILi8EEESH_EEENS5_IJSH_SC_EEEEEEEvNS4_8identityES10_S1A_vS1B_EENS_8epilogue10collective18CollectiveEpilogueINS1D_23Sm100TmaWarpSpecializedILi2ELi2ELi64ELb0ELb0EEEJNS5_IJSG_SG_SH_EEENS5_IJNSS_ISG_SC_EENSS_INSA_ILi64EEESC_EEEEEaSJ_aSJ_NS1D_6fusion15FusionCallbacksIS1H_NS1N_17LinearCombinationIaiaiLNS_15FloatRoundStyleE2EEES1I_S1M_JEEENS4_5SM1004TMEM4LOAD26SM100_TMEM_LOAD_32dp32b64xENS4_13SM90_TMA_LOADENS11_INS12_ILi2ELi4ELi3EEES15_NSS_INS5_IJS16_S1K_EEENS5_IJS1K_SC_EEEEEEENS4_39AutoVectorizingCopyWithAssumedAlignmentILi128EEENS4_14SM90_TMA_STOREES22_S24_S24_EEEvvEEEEvNT_6ParamsE,"ax",@progbits
	.align	128
.text._ZN7cutlass13device_kernelINS_4gemm6kernel13GemmUniversalIN4cute5tupleIJiiiiEEENS1_10collective13CollectiveMmaINS1_35MainloopSm100TmaUmmaWarpSpecializedILi4ELi2ELi4ENS5_IJNS4_1CILi2EEENSA_ILi1EEESC_EEEEENS5_IJNSA_ILi256EEENSA_ILi128EEENSA_ILi32EEEEEEaNS5_IJlSC_lEEEaSJ_NS4_8TiledMMAINS4_8MMA_AtomIJNS4_21SM100_MMA_S8_2x1SM_SSIaaiLi256ELi128ELNS4_4UMMA5MajorE0ELSO_0ELNSN_8SaturateE0EEEEEENS4_6LayoutINS5_IJSC_SC_SC_EEENS5_IJNSA_ILi0EEESU_SU_EEEEENS5_IJNS4_10UnderscoreESX_SX_EEEEENS4_18SM100_TMA_2SM_LOADENS4_14ComposedLayoutINS4_7SwizzleILi1ELi4ELi3EEENS4_18smem_ptr_flag_bitsILi8EEENSS_INS5_IJNSA_ILi8EEESH_EEENS5_IJSH_SC_EEEEEEEvNS4_8identityES10_S1A_vS1B_EENS_8epilogue10collective18CollectiveEpilogueINS1D_23Sm100TmaWarpSpecializedILi2ELi2ELi64ELb0ELb0EEEJNS5_IJSG_SG_SH_EEENS5_IJNSS_ISG_SC_EENSS_INSA_ILi64EEESC_EEEEEaSJ_aSJ_NS1D_6fusion15FusionCallbacksIS1H_NS1N_17LinearCombinationIaiaiLNS_15FloatRoundStyleE2EEES1I_S1M_JEEENS4_5SM1004TMEM4LOAD26SM100_TMEM_LOAD_32dp32b64xENS4_13SM90_TMA_LOADENS11_INS12_ILi2ELi4ELi3EEES15_NSS_INS5_IJS16_S1K_EEENS5_IJS1K_SC_EEEEEEENS4_39AutoVectorizingCopyWithAssumedAlignmentILi128EEENS4_14SM90_TMA_STOREES22_S24_S24_EEEvvEEEEvNT_6ParamsE:
        .type           _ZN7cutlass13device_kernelINS_4gemm6kernel13GemmUniversalIN4cute5tupleIJiiiiEEENS1_10collective13CollectiveMmaINS1_35MainloopSm100TmaUmmaWarpSpecializedILi4ELi2ELi4ENS5_IJNS4_1CILi2EEENSA_ILi1EEESC_EEEEENS5_IJNSA_ILi256EEENSA_ILi128EEENSA_ILi32EEEEEEaNS5_IJlSC_lEEEaSJ_NS4_8TiledMMAINS4_8MMA_AtomIJNS4_21SM100_MMA_S8_2x1SM_SSIaaiLi256ELi128ELNS4_4UMMA5MajorE0ELSO_0ELNSN_8SaturateE0EEEEEENS4_6LayoutINS5_IJSC_SC_SC_EEENS5_IJNSA_ILi0EEESU_SU_EEEEENS5_IJNS4_10UnderscoreESX_SX_EEEEENS4_18SM100_TMA_2SM_LOADENS4_14ComposedLayoutINS4_7SwizzleILi1ELi4ELi3EEENS4_18smem_ptr_flag_bitsILi8EEENSS_INS5_IJNSA_ILi8EEESH_EEENS5_IJSH_SC_EEEEEEEvNS4_8identityES10_S1A_vS1B_EENS_8epilogue10collective18CollectiveEpilogueINS1D_23Sm100TmaWarpSpecializedILi2ELi2ELi64ELb0ELb0EEEJNS5_IJSG_SG_SH_EEENS5_IJNSS_ISG_SC_EENSS_INSA_ILi64EEESC_EEEEEaSJ_aSJ_NS1D_6fusion15FusionCallbacksIS1H_NS1N_17LinearCombinationIaiaiLNS_15FloatRoundStyleE2EEES1I_S1M_JEEENS4_5SM1004TMEM4LOAD26SM100_TMEM_LOAD_32dp32b64xENS4_13SM90_TMA_LOADENS11_INS12_ILi2ELi4ELi3EEES15_NSS_INS5_IJS16_S1K_EEENS5_IJS1K_SC_EEEEEEENS4_39AutoVectorizingCopyWithAssumedAlignmentILi128EEENS4_14SM90_TMA_STOREES22_S24_S24_EEEvvEEEEvNT_6ParamsE,@function
        .size           _ZN7cutlass13device_kernelINS_4gemm6kernel13GemmUniversalIN4cute5tupleIJiiiiEEENS1_10collective13CollectiveMmaINS1_35MainloopSm100TmaUmmaWarpSpecializedILi4ELi2ELi4ENS5_IJNS4_1CILi2EEENSA_ILi1EEESC_EEEEENS5_IJNSA_ILi256EEENSA_ILi128EEENSA_ILi32EEEEEEaNS5_IJlSC_lEEEaSJ_NS4_8TiledMMAINS4_8MMA_AtomIJNS4_21SM100_MMA_S8_2x1SM_SSIaaiLi256ELi128ELNS4_4UMMA5MajorE0ELSO_0ELNSN_8SaturateE0EEEEEENS4_6LayoutINS5_IJSC_SC_SC_EEENS5_IJNSA_ILi0EEESU_SU_EEEEENS5_IJNS4_10UnderscoreESX_SX_EEEEENS4_18SM100_TMA_2SM_LOADENS4_14ComposedLayoutINS4_7SwizzleILi1ELi4ELi3EEENS4_18smem_ptr_flag_bitsILi8EEENSS_INS5_IJNSA_ILi8EEESH_EEENS5_IJSH_SC_EEEEEEEvNS4_8identityES10_S1A_vS1B_EENS_8epilogue10collective18CollectiveEpilogueINS1D_23Sm100TmaWarpSpecializedILi2ELi2ELi64ELb0ELb0EEEJNS5_IJSG_SG_SH_EEENS5_IJNSS_ISG_SC_EENSS_INSA_ILi64EEESC_EEEEEaSJ_aSJ_NS1D_6fusion15FusionCallbacksIS1H_NS1N_17LinearCombinationIaiaiLNS_15FloatRoundStyleE2EEES1I_S1M_JEEENS4_5SM1004TMEM4LOAD26SM100_TMEM_LOAD_32dp32b64xENS4_13SM90_TMA_LOADENS11_INS12_ILi2ELi4ELi3EEES15_NSS_INS5_IJS16_S1K_EEENS5_IJS1K_SC_EEEEEEENS4_39AutoVectorizingCopyWithAssumedAlignmentILi128EEENS4_14SM90_TMA_STOREES22_S24_S24_EEEvvEEEEvNT_6ParamsE,(.L_x_163 - _ZN7cutlass13device_kernelINS_4gemm6kernel13GemmUniversalIN4cute5tupleIJiiiiEEENS1_10collective13CollectiveMmaINS1_35MainloopSm100TmaUmmaWarpSpecializedILi4ELi2ELi4ENS5_IJNS4_1CILi2EEENSA_ILi1EEESC_EEEEENS5_IJNSA_ILi256EEENSA_ILi128EEENSA_ILi32EEEEEEaNS5_IJlSC_lEEEaSJ_NS4_8TiledMMAINS4_8MMA_AtomIJNS4_21SM100_MMA_S8_2x1SM_SSIaaiLi256ELi128ELNS4_4UMMA5MajorE0ELSO_0ELNSN_8SaturateE0EEEEEENS4_6LayoutINS5_IJSC_SC_SC_EEENS5_IJNSA_ILi0EEESU_SU_EEEEENS5_IJNS4_10UnderscoreESX_SX_EEEEENS4_18SM100_TMA_2SM_LOADENS4_14ComposedLayoutINS4_7SwizzleILi1ELi4ELi3EEENS4_18smem_ptr_flag_bitsILi8EEENSS_INS5_IJNSA_ILi8EEESH_EEENS5_IJSH_SC_EEEEEEEvNS4_8identityES10_S1A_vS1B_EENS_8epilogue10collective18CollectiveEpilogueINS1D_23Sm100TmaWarpSpecializedILi2ELi2ELi64ELb0ELb0EEEJNS5_IJSG_SG_SH_EEENS5_IJNSS_ISG_SC_EENSS_INSA_ILi64EEESC_EEEEEaSJ_aSJ_NS1D_6fusion15FusionCallbacksIS1H_NS1N_17LinearCombinationIaiaiLNS_15FloatRoundStyleE2EEES1I_S1M_JEEENS4_5SM1004TMEM4LOAD26SM100_TMEM_LOAD_32dp32b64xENS4_13SM90_TMA_LOADENS11_INS12_ILi2ELi4ELi3EEES15_NSS_INS5_IJS16_S1K_EEENS5_IJS1K_SC_EEEEEEENS4_39AutoVectorizingCopyWithAssumedAlignmentILi128EEENS4_14SM90_TMA_STOREES22_S24_S24_EEEvvEEEEvNT_6ParamsE)
        .other          _ZN7cutlass13device_kernelINS_4gemm6kernel13GemmUniversalIN4cute5tupleIJiiiiEEENS1_10collective13CollectiveMmaINS1_35MainloopSm100TmaUmmaWarpSpecializedILi4ELi2ELi4ENS5_IJNS4_1CILi2EEENSA_ILi1EEESC_EEEEENS5_IJNSA_ILi256EEENSA_ILi128EEENSA_ILi32EEEEEEaNS5_IJlSC_lEEEaSJ_NS4_8TiledMMAINS4_8MMA_AtomIJNS4_21SM100_MMA_S8_2x1SM_SSIaaiLi256ELi128ELNS4_4UMMA5MajorE0ELSO_0ELNSN_8SaturateE0EEEEEENS4_6LayoutINS5_IJSC_SC_SC_EEENS5_IJNSA_ILi0EEESU_SU_EEEEENS5_IJNS4_10UnderscoreESX_SX_EEEEENS4_18SM100_TMA_2SM_LOADENS4_14ComposedLayoutINS4_7SwizzleILi1ELi4ELi3EEENS4_18smem_ptr_flag_bitsILi8EEENSS_INS5_IJNSA_ILi8EEESH_EEENS5_IJSH_SC_EEEEEEEvNS4_8identityES10_S1A_vS1B_EENS_8epilogue10collective18CollectiveEpilogueINS1D_23Sm100TmaWarpSpecializedILi2ELi2ELi64ELb0ELb0EEEJNS5_IJSG_SG_SH_EEENS5_IJNSS_ISG_SC_EENSS_INSA_ILi64EEESC_EEEEEaSJ_aSJ_NS1D_6fusion15FusionCallbacksIS1H_NS1N_17LinearCombinationIaiaiLNS_15FloatRoundStyleE2EEES1I_S1M_JEEENS4_5SM1004TMEM4LOAD26SM100_TMEM_LOAD_32dp32b64xENS4_13SM90_TMA_LOADENS11_INS12_ILi2ELi4ELi3EEES15_NSS_INS5_IJS16_S1K_EEENS5_IJS1K_SC_EEEEEEENS4_39AutoVectorizingCopyWithAssumedAlignmentILi128EEENS4_14SM90_TMA_STOREES22_S24_S24_EEEvvEEEEvNT_6ParamsE,@"STO_CUDA_ENTRY STV_DEFAULT"
_ZN7cutlass13device_kernelINS_4gemm6kernel13GemmUniversalIN4cute5tupleIJiiiiEEENS1_10collective13CollectiveMmaINS1_35MainloopSm100TmaUmmaWarpSpecializedILi4ELi2ELi4ENS5_IJNS4_1CILi2EEENSA_ILi1EEESC_EEEEENS5_IJNSA_ILi256EEENSA_ILi128EEENSA_ILi32EEEEEEaNS5_IJlSC_lEEEaSJ_NS4_8TiledMMAINS4_8MMA_AtomIJNS4_21SM100_MMA_S8_2x1SM_SSIaaiLi256ELi128ELNS4_4UMMA5MajorE0ELSO_0ELNSN_8SaturateE0EEEEEENS4_6LayoutINS5_IJSC_SC_SC_EEENS5_IJNSA_ILi0EEESU_SU_EEEEENS5_IJNS4_10UnderscoreESX_SX_EEEEENS4_18SM100_TMA_2SM_LOADENS4_14ComposedLayoutINS4_7SwizzleILi1ELi4ELi3EEENS4_18smem_ptr_flag_bitsILi8EEENSS_INS5_IJNSA_ILi8EEESH_EEENS5_IJSH_SC_EEEEEEEvNS4_8identityES10_S1A_vS1B_EENS_8epilogue10collective18CollectiveEpilogueINS1D_23Sm100TmaWarpSpecializedILi2ELi2ELi64ELb0ELb0EEEJNS5_IJSG_SG_SH_EEENS5_IJNSS_ISG_SC_EENSS_INSA_ILi64EEESC_EEEEEaSJ_aSJ_NS1D_6fusion15FusionCallbacksIS1H_NS1N_17LinearCombinationIaiaiLNS_15FloatRoundStyleE2EEES1I_S1M_JEEENS4_5SM1004TMEM4LOAD26SM100_TMEM_LOAD_32dp32b64xENS4_13SM90_TMA_LOADENS11_INS12_ILi2ELi4ELi3EEES15_NSS_INS5_IJS16_S1K_EEENS5_IJS1K_SC_EEEEEEENS4_39AutoVectorizingCopyWithAssumedAlignmentILi128EEENS4_14SM90_TMA_STOREES22_S24_S24_EEEvvEEEEvNT_6ParamsE:
[----:B------:R-:W1:Y:S01]  /*0000*/  LDC R1, c[0x0][0x37c] ;  /* 0x0000df00ff017b82 */ /* 0x000e620000000800 */
[----:B------:R-:W2:Y:S01]  /*0010*/  S2R R169, SR_TID.X ;  /* 0x0000000000a97919 */ /* 0x000ea20000002100 */
[----:B------:R-:W3:Y:S06]  /*0020*/  LDCU.64 UR6, c[0x0][0x890] ;  /* 0x00011200ff0677ac */ /* 0x000eec0008000a00 */
[----:B------:R-:W4:Y:S01]  /*0030*/  S2UR UR37, SR_CgaCtaId ;  /* 0x00000000002579c3 */ /* 0x000f220000008800 */
[----:B------:R-:W-:Y:S02]  /*0040*/  PRMT R153, RZ, 0x7610, R153 ;  /* 0x00007610ff997816 */ /* 0x000fe40000000099 */
[----:B------:R-:W-:Y:S01]  /*0050*/  ELECT P1, URZ, PT ;  /* 0x0000000000ff782f */ /* 0x000fe20003820000 */
[----:B------:R-:W1:Y:S01]  /*0060*/  LDCU.64 UR46, c[0x0][0x358] ;  /* 0x00006b00ff2e77ac */ /* 0x000e620008000a00 */
[----:B---3--:R-:W-:-:S04]  /*0070*/  UISETP.NE.U32.AND UP0, UPT, UR6, URZ, UPT ;  /* 0x000000ff0600728c */ /* 0x008fc8000bf05070 */
[----:B------:R-:W-:Y:S02]  /*0080*/  UISETP.NE.AND.EX UP0, UPT, UR7, URZ, UPT, UP0 ;  /* 0x000000ff0700728c */ /* 0x000fe4000bf05300 */
[----:B----4-:R-:W-:Y:S02]  /*0090*/  ULOP3.LUT UR5, UR37, 0x1, URZ, 0xc0, !UPT ;  /* 0x0000000125057892 */ /* 0x010fe4000f8ec0ff */
[----:B------:R-:W-:Y:S01]  /*00a0*/  ULOP3.LUT UR4, UR37, 0x1, URZ, 0x3c, !UPT ;  /* 0x0000000125047892 */ /* 0x000fe2000f8e3cff */
[----:B--2---:R-:W-:-:S05]  /*00b0*/  SHF.R.U32.HI R156, RZ, 0x5, R169 ;  /* 0x00000005ff9c7819 */ /* 0x004fca00000116a9 */
[----:B------:R-:W2:Y:S02]  /*00c0*/  SHFL.IDX PT, R0, R156, RZ, 0x1f ;  /* 0x00001fff9c007589 */ /* 0x000ea400000e0000 */
[----:B--2---:R-:W-:Y:S01]  /*00d0*/  R2UR UR10, R0 ;  /* 0x00000000000a72ca */ /* 0x004fe200000e0000 */
[----:B-1----:R-:W-:-:S14]  /*00e0*/  BRA.U UP0, `(.L_x_0) ;  /* 0x00000001002c7547 */ /* 0x002fdc000b800000 */
[----:B------:R-:W1:Y:S02]  /*00f0*/  LDCU.64 UR8, c[0x0][0x888] ;  /* 0x00011100ff0877ac */ /* 0x000e640008000a00 */
[----:B-1----:R-:W-:-:S04]  /*0100*/  UISETP.NE.U32.AND UP0, UPT, UR8, URZ, UPT ;  /* 0x000000ff0800728c */ /* 0x002fc8000bf05070 */
[----:B------:R-:W-:-:S09]  /*0110*/  UISETP.NE.AND.EX UP0, UPT, UR9, URZ, UPT, UP0 ;  /* 0x000000ff0900728c */ /* 0x000fd2000bf05300 */
[----:B------:R-:W-:Y:S05]  /*0120*/  BRA.U !UP0, `(.L_x_1) ;  /* 0x0000000108107547 */ /* 0x000fea000b800000 */
[----:B------:R-:W1:Y:S02]  /*0130*/  LDC.64 R82, c[0x0][0x888] ;  /* 0x00022200ff527b82 */ /* 0x000e640000000a00 */
[----:B-1----:R1:W5:Y:S01]  /*0140*/  LDG.E R82, desc[UR46][R82.64] ;  /* 0x0000002e52527981 */ /* 0x002362000c1e1900 */
[----:B------:R-:W-:Y:S01]  /*0150*/  HFMA2 R153, -RZ, RZ, 0, 5.9604644775390625e-08 ;  /* 0x00000001ff997431 */ /* 0x000fe200000001ff */
[----:B------:R-:W-:Y:S05]  /*0160*/  BRA `(.L_x_0) ;  /* 0x00000000000c7947 */ /* 0x000fea0003800000 */
.L_x_1:
[----:B------:R-:W1:Y:S01]  /*0170*/  LDCU UR8, c[0x0][0x880] ;  /* 0x00011000ff0877ac */ /* 0x000e620008000800 */
[----:B------:R-:W-:Y:S01]  /*0180*/  HFMA2 R153, -RZ, RZ, 0, 5.9604644775390625e-08 ;  /* 0x00000001ff997431 */ /* 0x000fe200000001ff */
[----:B-1----:R-:W-:-:S07]  /*0190*/  MOV R82, UR8 ;  /* 0x0000000800527c02 */ /* 0x002fce0008000f00 */
.L_x_0:
[----:B------:R-:W2:Y:S02]  /*01a0*/  LDCU.64 UR8, c[0x0][0x8b0] ;  /* 0x00011600ff0877ac */ /* 0x000ea40008000a00 */
[----:B--2---:R-:W-:-:S04]  /*01b0*/  UISETP.NE.U32.AND UP0, UPT, UR8, URZ, UPT ;  /* 0x000000ff0800728c */ /* 0x004fc8000bf05070 */
[----:B------:R-:W-:-:S09]  /*01c0*/  UISETP.NE.AND.EX UP0, UPT, UR9, URZ, UPT, UP0 ;  /* 0x000000ff0900728c */ /* 0x000fd2000bf05300 */
[----:B------:R-:W-:Y:S05]  /*01d0*/  BRA.U UP0, `(.L_x_2) ;  /* 0x0000000100247547 */ /* 0x000fea000b800000 */
[----:B------:R-:W2:Y:S02]  /*01e0*/  LDCU.64 UR8, c[0x0][0x8a8] ;  /* 0x00011500ff0877ac */ /* 0x000ea40008000a00 */
[----:B--2---:R-:W-:-:S04]  /*01f0*/  UISETP.NE.U32.AND UP0, UPT, UR8, URZ, UPT ;  /* 0x000000ff0800728c */ /* 0x004fc8000bf05070 */
[----:B------:R-:W-:-:S09]  /*0200*/  UISETP.NE.AND.EX UP0, UPT, UR9, URZ, UPT, UP0 ;  /* 0x000000ff0900728c */ /* 0x000fd2000bf05300 */
[----:B------:R-:W-:Y:S05]  /*0210*/  BRA.U !UP0, `(.L_x_3) ;  /* 0x00000001080c7547 */ /* 0x000fea000b800000 */
[----:B------:R-:W2:Y:S02]  /*0220*/  LDC.64 R78, c[0x0][0x8a8] ;  /* 0x00022a00ff4e7b82 */ /* 0x000ea40000000a00 */
[----:B--2---:R2:W5:Y:S01]  /*0230*/  LDG.E R78, desc[UR46][R78.64] ;  /* 0x0000002e4e4e7981 */ /* 0x004562000c1e1900 */
[----:B------:R-:W-:Y:S05]  /*0240*/  BRA `(.L_x_2) ;  /* 0x0000000000087947 */ /* 0x000fea0003800000 */
.L_x_3:
[----:B------:R-:W2:Y:S02]  /*0250*/  LDCU UR8, c[0x0][0x8a0] ;  /* 0x00011400ff0877ac */ /* 0x000ea40008000800 */
[----:B--2---:R-:W-:Y:S02]  /*0260*/  MOV R78, UR8 ;  /* 0x00000008004e7c02 */ /* 0x004fe40008000f00 */
.L_x_2:
[----:B------:R-:W-:Y:S01]  /*0270*/  IMAD.U32 R0, RZ, RZ, UR10 ;  /* 0x0000000aff007e24 */ /* 0x000fe2000f8e00ff */
[----:B------:R-:W-:Y:S04]  /*0280*/  BSSY.RECONVERGENT B0, `(.L_x_4) ;  /* 0x000000c000007945 */ /* 0x000fe80003800200 */
[C---:B------:R-:W-:Y:S02]  /*0290*/  ISETP.NE.OR P2, PT, R0.reuse, 0x1, !P1 ;  /* 0x000000010000780c */ /* 0x040fe40004f45670 */
[----:B------:R-:W-:-:S11]  /*02a0*/  ISETP.NE.OR P0, PT, R0, 0x3, !P1 ;  /* 0x000000030000780c */ /* 0x000fd60004f05670 */
[----:B------:R-:W-:Y:S05]  /*02b0*/  @P2 BRA `(.L_x_5) ;  /* 0x0000000000202947 */ /* 0x000fea0003800000 */
[----:B------:R-:W3:Y:S02]  /*02c0*/  LDCU.64 UR8, c[0x0][0x348] ;  /* 0x00006900ff0877ac */ /* 0x000ee40008000a00 */
[----:B---3--:R-:W-:Y:S02]  /*02d0*/  UIADD3 UR12, UP1, UPT, UR8, 0x80, URZ ;  /* 0x00000080080c7890 */ /* 0x008fe4000ff3e0ff */
[----:B------:R-:W-:Y:S02]  /*02e0*/  UIADD3 UR8, UP0, UPT, UR8, 0x180, URZ ;  /* 0x0000018008087890 */ /* 0x000fe4000ff1e0ff */
[----:B------:R-:W-:Y:S02]  /*02f0*/  UIADD3.X UR13, UPT, UPT, URZ, UR9, URZ, UP1, !UPT ;  /* 0x00000009ff0d7290 */ /* 0x000fe40008ffe4ff */
[----:B------:R-:W-:-:S07]  /*0300*/  UIADD3.X UR9, UPT, UPT, URZ, UR9, URZ, UP0, !UPT ;  /* 0x00000009ff097290 */ /* 0x000fce00087fe4ff */
[----:B------:R3:W-:Y:S02]  /*0310*/  UTMACCTL.PF [UR12] ;  /* 0x000000000c0079b9 */ /* 0x0007e40008040000 */
[----:B------:R3:W-:Y:S02]  /*0320*/  UTMACCTL.PF [UR8] ;  /* 0x00000000080079b9 */ /* 0x0007e40008040000 */
[----:B---3--:R-:W-:Y:S01]  /*0330*/  NOP ;  /* 0x0000000000007918 */ /* 0x008fe20000000000 */
.L_x_5:
[----:B------:R-:W-:Y:S05]  /*0340*/  BSYNC.RECONVERGENT B0 ;  /* 0x0000000000007941 */ /* 0x000fea0003800200 */
.L_x_4:
[----:B------:R-:W-:Y:S04]  /*0350*/  BSSY.RECONVERGENT B0, `(.L_x_6) ;  /* 0x000000a000007945 */ /* 0x000fe80003800200 */
        /* <DEDUP_REMOVED lines=9> */
.L_x_7:
[----:B------:R-:W-:Y:S05]  /*03f0*/  BSYNC.RECONVERGENT B0 ;  /* 0x0000000000007941 */ /* 0x000fea0003800200 */
.L_x_6:
[----:B------:R-:W3:Y:S01]  /*0400*/  LDCU.64 UR8, c[0x0][0x888] ;  /* 0x00011100ff0877ac */ /* 0x000ee20008000a00 */
[----:B------:R-:W-:Y:S02]  /*0410*/  UISETP.EQ.U32.AND UP1, UPT, UR6, URZ, UPT ;  /* 0x000000ff0600728c */ /* 0x000fe4000bf22070 */
[----:B------:R-:W-:Y:S02]  /*0420*/  UPLOP3.LUT UP5, UPT, UPT, UPT, UPT, 0x80, 0x8 ;  /* 0x000000000008789c */ /* 0x000fe40003faf070 */
[----:B---3--:R-:W-:-:S04]  /*0430*/  UISETP.NE.U32.AND UP0, UPT, UR8, URZ, UPT ;  /* 0x000000ff0800728c */ /* 0x008fc8000bf05070 */
[----:B------:R-:W-:-:S04]  /*0440*/  UISETP.NE.AND.EX UP0, UPT, UR9, URZ, UPT, UP0 ;  /* 0x000000ff0900728c */ /* 0x000fc8000bf05300 */
[----:B------:R-:W-:-:S04]  /*0450*/  UISETP.EQ.OR.EX UP2, UPT, UR7, URZ, !UP0, UP1 ;  /* 0x000000ff0700728c */ /* 0x000fc8000c742710 */
[----:B------:R-:W-:-:S05]  /*0460*/  UP2UR UR50, UPR, URZ, 0x4 ;  /* 0x00000004ff327883 */ /* 0x000fca0008000000 */
[----:B------:R-:W-:Y:S07]  /*0470*/  BRA.U !UP2, `(.L_x_8) ;  /* 0x000000010a207547 */ /* 0x000fee000b800000 */
[----:B-----5:R-:W-:Y:S01]  /*0480*/  R2UR UR8, R82 ;  /* 0x00000000520872ca */ /* 0x020fe200000e0000 */
[----:B------:R-:W-:Y:S02]  /*0490*/  UISETP.NE.U32.AND UP2, UPT, UR6, URZ, UPT ;  /* 0x000000ff0600728c */ /* 0x000fe4000bf45070 */
[----:B------:R-:W-:Y:S02]  /*04a0*/  USEL UR6, URZ, 0xffffffff, UP0 ;  /* 0xffffffffff067887 */ /* 0x000fe40008000000 */
[----:B------:R-:W-:-:S08]  /*04b0*/  UISETP.NE.AND.EX UP2, UPT, UR7, URZ, UPT, UP2 ;  /* 0x000000ff0700728c */ /* 0x000fd0000bf45320 */
[----:B------:R-:W-:-:S04]  /*04c0*/  UISETP.NE.AND UP1, UPT, UR8, URZ, UPT ;  /* 0x000000ff0800728c */ /* 0x000fc8000bf25270 */
[----:B------:R-:W-:-:S04]  /*04d0*/  @!UP2 USEL UR6, URZ, 0xffffffff, UP1 ;  /* 0xffffffffff06a887 */ /* 0x000fc80008800000 */
[----:B------:R-:W-:-:S04]  /*04e0*/  ULOP3.LUT UR6, UR6, 0x1, URZ, 0xc0, !UPT ;  /* 0x0000000106067892 */ /* 0x000fc8000f8ec0ff */
[----:B------:R-:W-:-:S11]  /*04f0*/  UISETP.NE.U32.AND UP5, UPT, UR6, 0x1, UPT ;  /* 0x000000010600788c */ /* 0x000fd6000bfa5070 */
.L_x_8:
[----:B------:R-:W3:Y:S01]  /*0500*/  SHFL.IDX PT, R0, R156, RZ, 0x1f ;  /* 0x00001fff9c007589 */ /* 0x000ee200000e0000 */
[----:B------:R-:W-:-:S04]  /*0510*/  UISETP.NE.AND UP1, UPT, UR10, 0x2, UPT ;  /* 0x000000020a00788c */ /* 0x000fc8000bf25270 */
[----:B------:R-:W-:Y:S02]  /*0520*/  UISETP.EQ.AND UP2, UPT, UR5, URZ, !UP1 ;  /* 0x000000ff0500728c */ /* 0x000fe4000cf42270 */
[----:B------:R-:W-:-:S04]  /*0530*/  USEL UR7, URZ, 0x1, UP1 ;  /* 0x00000001ff077887 */ /* 0x000fc80008800000 */
[----:B------:R-:W-:Y:S02]  /*0540*/  PLOP3.LUT P5, PT, P1, PT, UP2, 0x80, 0x8 ;  /* 0x000000000008781c */ /* 0x000fe40000faf028 */
[----:B---3--:R-:W-:-:S13]  /*0550*/  ISETP.NE.AND P0, PT, R0, RZ, PT ;  /* 0x000000ff0000720c */ /* 0x008fda0003f05270 */
[----:B------:R-:W-:Y:S05]  /*0560*/  @P0 BRA `(.L_x_9) ;  /* 0x0000000000440947 */ /* 0x000fea0003800000 */
[----:B------:R-:W-:Y:S01]  /*0570*/  UMOV UR8, 0x400 ;  /* 0x0000040000087882 */ /* 0x000fe20000000000 */
[----:B------:R-:W-:Y:S01]  /*0580*/  UMOV UR6, 0x1 ;  /* 0x0000000100067882 */ /* 0x000fe20000000000 */
[----:B------:R-:W-:Y:S02]  /*0590*/  ULEA UR8, UR37, UR8, 0x18 ;  /* 0x0000000825087291 */ /* 0x000fe4000f8ec0ff */
[----:B------:R-:W-:-:S04]  /*05a0*/  UIADD3 UR12, UPT, UPT, -UR6, 0x100000, URZ ;  /* 0x00100000060c7890 */ /* 0x000fc8000fffe1ff */
[----:B------:R-:W-:Y:S02]  /*05b0*/  USHF.L.U32 UR13, UR12, 0xb, URZ ;  /* 0x0000000b0c0d7899 */ /* 0x000fe400080006ff */
[----:B------:R-:W-:Y:S01]  /*05c0*/  USHF.L.U32 UR12, UR12, 0x1, URZ ;  /* 0x000000010c0c7899 */ /* 0x000fe200080006ff */
[----:B------:R-:W-:Y:S01]  /*05d0*/  ELECT P0, URZ, PT ;  /* 0x0000000000ff782f */ /* 0x000fe20003800000 */
[----:B------:R-:W3:Y:S10]  /*05e0*/  FENCE.VIEW.ASYNC.S ;  /* 0x00000000000073c6 */ /* 0x000ef40000000000 */
[----:B---3--:R3:W4:Y:S01]  /*05f0*/  SYNCS.EXCH.64 URZ, [UR8], UR12 ;  /* 0x0000000c08ff75b2 */ /* 0x0087220008000100 */
[----:B------:R3:W1:Y:S01]  /*0600*/  SYNCS.EXCH.64 URZ, [UR8+0x20], UR12 ;  /* 0x0000200c08ff75b2 */ /* 0x0006620008000100 */
[----:B------:R3:W1:Y:S01]  /*0610*/  SYNCS.EXCH.64 URZ, [UR8+0x8], UR12 ;  /* 0x0000080c08ff75b2 */ /* 0x0006620008000100 */
[----:B------:R3:W1:Y:S01]  /*0620*/  SYNCS.EXCH.64 URZ, [UR8+0x28], UR12 ;  /* 0x0000280c08ff75b2 */ /* 0x0006620008000100 */
[----:B------:R3:W1:Y:S01]  /*0630*/  SYNCS.EXCH.64 URZ, [UR8+0x10], UR12 ;  /* 0x0000100c08ff75b2 */ /* 0x0006620008000100 */
[----:B------:R3:W1:Y:S01]  /*0640*/  SYNCS.EXCH.64 URZ, [UR8+0x30], UR12 ;  /* 0x0000300c08ff75b2 */ /* 0x0006620008000100 */
[----:B------:R3:W1:Y:S01]  /*0650*/  SYNCS.EXCH.64 URZ, [UR8+0x18], UR12 ;  /* 0x0000180c08ff75b2 */ /* 0x0006620008000100 */
[----:B------:R3:W1:Y:S01]  /*0660*/  SYNCS.EXCH.64 URZ, [UR8+0x38], UR12 ;  /* 0x0000380c08ff75b2 */ /* 0x0006620008000100 */
[----:B------:R-:W-:Y:S01]  /*0670*/  NOP ;  /* 0x0000000000007918 */ /* 0x000fe20000000000 */
.L_x_9:
[----:B------:R-:W2:Y:S01]  /*0680*/  SHFL.IDX PT, R0, R156, RZ, 0x1f ;  /* 0x00001fff9c007589 */ /* 0x000ea200000e0000 */
[----:B------:R-:W-:Y:S01]  /*0690*/  NOP ;  /* 0x0000000000007918 */ /* 0x000fe20000000000 */
[----:B--2---:R-:W-:-:S13]  /*06a0*/  ISETP.NE.AND P0, PT, R0, 0x1, PT ;  /* 0x000000010000780c */ /* 0x004fda0003f05270 */
[----:B------:R-:W-:Y:S05]  /*06b0*/  @P0 BRA `(.L_x_10) ;  /* 0x0000000000440947 */ /* 0x000fea0003800000 */
[----:B------:R-:W-:Y:S01]  /*06c0*/  UMOV UR9, 0x400 ;  /* 0x0000040000097882 */ /* 0x000fe20000000000 */
[----:B---3--:R-:W-:Y:S01]  /*06d0*/  UMOV UR8, 0x20 ;  /* 0x0000002000087882 */ /* 0x008fe20000000000 */
[----:B------:R-:W-:Y:S01]  /*06e0*/  UMOV UR6, 0x80 ;  /* 0x0000008000067882 */ /* 0x000fe20000000000 */
[----:B------:R-:W-:Y:S02]  /*06f0*/  ULEA UR9, UR37, UR9, 0x18 ;  /* 0x0000000925097291 */ /* 0x000fe4000f8ec0ff */
[----:B------:R-:W-:-:S04]  /*0700*/  UIADD3 UR12, UPT, UPT, -UR8, 0x100000, URZ ;  /* 0x00100000080c7890 */ /* 0x000fc8000fffe1ff */
[----:B------:R-:W-:Y:S02]  /*0710*/  USHF.L.U32 UR13, UR12, 0xb, URZ ;  /* 0x0000000b0c0d7899 */ /* 0x000fe400080006ff */
[----:B------:R-:W-:Y:S02]  /*0720*/  USHF.L.U32 UR12, UR12, 0x1, URZ ;  /* 0x000000010c0c7899 */ /* 0x000fe400080006ff */
[----:B------:R-:W-:-:S04]  /*0730*/  UIADD3 UR14, UPT, UPT, -UR6, 0x100000, URZ ;  /* 0x00100000060e7890 */ /* 0x000fc8000fffe1ff */
[----:B------:R-:W-:Y:S02]  /*0740*/  USHF.L.U32 UR15, UR14, 0xb, URZ ;  /* 0x0000000b0e0f7899 */ /* 0x000fe400080006ff */
[----:B------:R-:W-:Y:S01]  /*0750*/  USHF.L.U32 UR14, UR14, 0x1, URZ ;  /* 0x000000010e0e7899 */ /* 0x000fe200080006ff */
[----:B------:R-:W-:Y:S01]  /*0760*/  ELECT P0, URZ, PT ;  /* 0x0000000000ff782f */ /* 0x000fe20003800000 */
[----:B------:R-:W2:Y:S02]  /*0770*/  FENCE.VIEW.ASYNC.S ;  /* 0x00000000000073c6 */ /* 0x000ea40000000000 */
[----:B--2---:R2:W3:Y:S08]  /*0780*/  SYNCS.EXCH.64 URZ, [UR9+0x40], UR12 ;  /* 0x0000400c09ff75b2 */ /* 0x0044f00008000100 */
[----:B------:R2:W1:Y:S01]  /*0790*/  SYNCS.EXCH.64 URZ, [UR9+0x50], UR14 ;  /* 0x0000500e09ff75b2 */ /* 0x0004620008000100 */
[----:B------:R2:W1:Y:S01]  /*07a0*/  SYNCS.EXCH.64 URZ, [UR9+0x48], UR12 ;  /* 0x0000480c09ff75b2 */ /* 0x0004620008000100 */
[----:B------:R2:W1:Y:S01]  /*07b0*/  SYNCS.EXCH.64 URZ, [UR9+0x58], UR14 ;  /* 0x0000580e09ff75b2 */ /* 0x0004620008000100 */
[----:B------:R-:W-:Y:S01]  /*07c0*/  NOP ;  /* 0x0000000000007918 */ /* 0x000fe20000000000 */
.L_x_10:
[----:B------:R-:W4:Y:S01]  /*07d0*/  SHFL.IDX PT, R0, R156, RZ, 0x1f ;  /* 0x00001fff9c007589 */ /* 0x000f2200000e0000 */
[----:B------:R-:W-:Y:S01]  /*07e0*/  NOP ;  /* 0x0000000000007918 */ /* 0x000fe20000000000 */
[----:B----4-:R-:W-:-:S13]  /*07f0*/  ISETP.NE.AND P0, PT, R0, 0x3, PT ;  /* 0x000000030000780c */ /* 0x010fda0003f05270 */
[----:B------:R-:W-:Y:S05]  /*0800*/  @P0 BRA `(.L_x_11) ;  /* 0x00000000002c0947 */ /* 0x000fea0003800000 */
[----:B---3--:R-:W-:Y:S01]  /*0810*/  UMOV UR8, 0x400 ;  /* 0x0000040000087882 */ /* 0x008fe20000000000 */
[----:B------:R-:W-:Y:S01]  /*0820*/  UMOV UR6, 0x20 ;  /* 0x0000002000067882 */ /* 0x000fe20000000000 */
[----:B------:R-:W-:Y:S02]  /*0830*/  ULEA UR8, UR37, UR8, 0x18 ;  /* 0x0000000825087291 */ /* 0x000fe4000f8ec0ff */
[----:B--2---:R-:W-:-:S04]  /*0840*/  UIADD3 UR12, UPT, UPT, -UR6, 0x100000, URZ ;  /* 0x00100000060c7890 */ /* 0x004fc8000fffe1ff */
[----:B------:R-:W-:Y:S02]  /*0850*/  USHF.L.U32 UR13, UR12, 0xb, URZ ;  /* 0x0000000b0c0d7899 */ /* 0x000fe400080006ff */
[----:B------:R-:W-:Y:S01]  /*0860*/  USHF.L.U32 UR12, UR12, 0x1, URZ ;  /* 0x000000010c0c7899 */ /* 0x000fe200080006ff */
[----:B------:R-:W-:Y:S01]  /*0870*/  ELECT P0, URZ, PT ;  /* 0x0000000000ff782f */ /* 0x000fe20003800000 */
[----:B------:R-:W2:Y:S10]  /*0880*/  FENCE.VIEW.ASYNC.S ;  /* 0x00000000000073c6 */ /* 0x000eb40000000000 */
[----:B--2---:R4:W2:Y:S01]  /*0890*/  SYNCS.EXCH.64 URZ, [UR8+0x60], UR12 ;  /* 0x0000600c08ff75b2 */ /* 0x0048a20008000100 */
[----:B------:R4:W3:Y:S02]  /*08a0*/  SYNCS.EXCH.64 URZ, [UR8+0x68], UR12 ;  /* 0x0000680c08ff75b2 */ /* 0x0008e40008000100 */
[----:B----4-:R-:W-:Y:S01]  /*08b0*/  NOP ;  /* 0x0000000000007918 */ /* 0x010fe20000000000 */
.L_x_11:
[----:B------:R-:W4:Y:S01]  /*08c0*/  SHFL.IDX PT, R0, R156, RZ, 0x1f ;  /* 0x00001fff9c007589 */ /* 0x000f2200000e0000 */
[----:B------:R-:W-:Y:S01]  /*08d0*/  NOP ;  /* 0x0000000000007918 */ /* 0x000fe20000000000 */
[----:B----4-:R-:W-:-:S13]  /*08e0*/  ISETP.NE.AND P0, PT, R0, 0x4, PT ;  /* 0x000000040000780c */ /* 0x010fda0003f05270 */
[----:B------:R-:W-:Y:S05]  /*08f0*/  @P0 BRA `(.L_x_12) ;  /* 0x0000000000480947 */ /* 0x000fea0003800000 */
[----:B--2---:R-:W-:Y:S01]  /*0900*/  UMOV UR9, 0x1e0 ;  /* 0x000001e000097882 */ /* 0x004fe20000000000 */
[----:B---3--:R-:W-:Y:S01]  /*0910*/  UMOV UR8, 0x400 ;  /* 0x0000040000087882 */ /* 0x008fe20000000000 */
[----:B------:R-:W-:Y:S01]  /*0920*/  USEL UR9, UR9, 0x1a0, UP5 ;  /* 0x000001a009097887 */ /* 0x000fe2000a800000 */
        /* <DEDUP_REMOVED lines=10> */
[----:B--2---:R4:W2:Y:S08]  /*09d0*/  SYNCS.EXCH.64 URZ, [UR8+0x70], UR12 ;  /* 0x0000700c08ff75b2 */ /* 0x0048b00008000100 */
[----:B------:R4:W3:Y:S01]  /*09e0*/  SYNCS.EXCH.64 URZ, [UR8+0x80], UR14 ;  /* 0x0000800e08ff75b2 */ /* 0x0008e20008000100 */
[----:B------:R4:W1:Y:S01]  /*09f0*/  SYNCS.EXCH.64 URZ, [UR8+0x78], UR12 ;  /* 0x0000780c08ff75b2 */ /* 0x0008620008000100 */
[----:B------:R4:W1:Y:S02]  /*0a00*/  SYNCS.EXCH.64 URZ, [UR8+0x88], UR14 ;  /* 0x0000880e08ff75b2 */ /* 0x0008640008000100 */
[----:B----4-:R-:W-:Y:S01]  /*0a10*/  NOP ;  /* 0x0000000000007918 */ /* 0x010fe20000000000 */
.L_x_12:
[----:B------:R-:W4:Y:S01]  /*0a20*/  SHFL.IDX PT, R0, R156, RZ, 0x1f ;  /* 0x00001fff9c007589 */ /* 0x000f2200000e0000 */
[----:B------:R-:W-:Y:S01]  /*0a30*/  NOP ;  /* 0x0000000000007918 */ /* 0x000fe20000000000 */
[----:B----4-:R-:W-:-:S13]  /*0a40*/  ISETP.NE.AND P0, PT, R0, 0x5, PT ;  /* 0x000000050000780c */ /* 0x010fda0003f05270 */
[----:B------:R-:W-:Y:S05]  /*0a50*/  @P0 BRA `(.L_x_13) ;  /* 0x0000000000540947 */ /* 0x000fea0003800000 */
[----:B--2---:R-:W-:Y:S01]  /*0a60*/  UMOV UR9, 0x400 ;  /* 0x0000040000097882 */ /* 0x004fe20000000000 */
        /* <DEDUP_REMOVED lines=14> */
[----:B------:R4:W1:Y:S01]  /*0b50*/  SYNCS.EXCH.64 URZ, [UR9+0xb8], UR14 ;  /* 0x0000b80e09ff75b2 */ /* 0x0008620008000100 */
[----:B------:R4:W1:Y:S01]  /*0b60*/  SYNCS.EXCH.64 URZ, [UR9+0xa0], UR12 ;  /* 0x0000a00c09ff75b2 */ /* 0x0008620008000100 */
[----:B------:R4:W1:Y:S01]  /*0b70*/  SYNCS.EXCH.64 URZ, [UR9+0xc0], UR14 ;  /* 0x0000c00e09ff75b2 */ /* 0x0008620008000100 */
[----:B------:R4:W1:Y:S01]  /*0b80*/  SYNCS.EXCH.64 URZ, [UR9+0xa8], UR12 ;  /* 0x0000a80c09ff75b2 */ /* 0x0008620008000100 */
[----:B------:R4:W1:Y:S02]  /*0b90*/  SYNCS.EXCH.64 URZ, [UR9+0xc8], UR14 ;  /* 0x0000c80e09ff75b2 */ /* 0x0008640008000100 */
[----:B----4-:R-:W-:Y:S01]  /*0ba0*/  NOP ;  /* 0x0000000000007918 */ /* 0x010fe20000000000 */
.L_x_13:
[----:B------:R-:W4:Y:S01]  /*0bb0*/  SHFL.IDX PT, R0, R156, RZ, 0x1f ;  /* 0x00001fff9c007589 */ /* 0x000f2200000e0000 */
[----:B------:R-:W-:Y:S01]  /*0bc0*/  ISETP.NE.OR P1, PT, RZ, UR10, !P1 ;  /* 0x0000000aff007c0c */ /* 0x000fe2000cf25670 */
        /* <DEDUP_REMOVED lines=12> */
[----:B------:R4:W3:Y:S01]  /*0c90*/  SYNCS.EXCH.64 URZ, [UR8+0xe0], UR12 ;  /* 0x0000e00c08ff75b2 */ /* 0x0008e20008000100 */
[----:B------:R4:W1:Y:S01]  /*0ca0*/  SYNCS.EXCH.64 URZ, [UR8+0xd8], UR12 ;  /* 0x0000d80c08ff75b2 */ /* 0x0008620008000100 */
[----:B------:R4:W1:Y:S02]  /*0cb0*/  SYNCS.EXCH.64 URZ, [UR8+0xe8], UR12 ;  /* 0x0000e80c08ff75b2 */ /* 0x0008640008000100 */
[----:B----4-:R-:W-:Y:S01]  /*0cc0*/  NOP ;  /* 0x0000000000007918 */ /* 0x010fe20000000000 */
.L_x_14:
[----:B------:R-:W-:Y:S01]  /*0cd0*/  VOTEU.ALL UP1, P1 ;  /* 0x0000000000ff7886 */ /* 0x000fe20000820000 */
[----:B---3--:R-:W3:Y:S01]  /*0ce0*/  LDCU UR8, c[0x0][0x36c] ;  /* 0x00006d80ff0877ac */ /* 0x008ee20008000800 */
[----:B------:R-:W-:Y:S01]  /*0cf0*/  NOP ;  /* 0x0000000000007918 */ /* 0x000fe20000000000 */
[----:B------:R-:W-:Y:S01]  /*0d00*/  LOP3.LUT R10, R169, 0x1f, RZ, 0xc0, !PT ;  /* 0x0000001fa90a7812 */ /* 0x000fe200078ec0ff */
[----:B--2---:R-:W-:Y:S01]  /*0d10*/  UMOV UR12, 0x20 ;  /* 0x00000020000c7882 */ /* 0x004fe20000000000 */
[----:B------:R-:W-:Y:S01]  /*0d20*/  @!UP1 UMOV UR6, 0x400 ;  /* 0x0000040000069882 */ /* 0x000fe20000000000 */
[----:B------:R-:W-:-:S04]  /*0d30*/  @!UP1 UIADD3 UR12, UPT, UPT, -UR12, 0x100000, URZ ;  /* 0x001000000c0c9890 */ /* 0x000fc8000fffe1ff */
[----:B------:R-:W-:Y:S02]  /*0d40*/  @!UP1 USHF.L.U32 UR13, UR12, 0xb, URZ ;  /* 0x0000000b0c0d9899 */ /* 0x000fe400080006ff */
[----:B------:R-:W-:Y:S02]  /*0d50*/  @!UP1 USHF.L.U32 UR12, UR12, 0x1, URZ ;  /* 0x000000010c0c9899 */ /* 0x000fe400080006ff */
[----:B------:R-:W-:Y:S01]  /*0d60*/  @!UP1 ULEA UR6, UR37, UR6, 0x18 ;  /* 0x0000000625069291 */ /* 0x000fe2000f8ec0ff */
[----:B------:R-:W-:Y:S01]  /*0d70*/  VOTEU.ALL UP1, P1 ;  /* 0x0000000000ff7886 */ /* 0x000fe20000820000 */
[----:B------:R-:W-:Y:S01]  /*0d80*/  UISETP.NE.AND UP4, UPT, UR10, URZ, UPT ;  /* 0x000000ff0a00728c */ /* 0x000fe2000bf85270 */
[----:B------:R-:W2:Y:S09]  /*0d90*/  FENCE.VIEW.ASYNC.S ;  /* 0x00000000000073c6 */ /* 0x000eb20000000000 */
[----:B--2---:R2:W4:Y:S01]  /*0da0*/  @!UP1 SYNCS.EXCH.64 URZ, [UR6+0xf0], UR12 ;  /* 0x0000f00c06ff95b2 */ /* 0x0045220008000100 */
[----:B---3--:R-:W-:-:S09]  /*0db0*/  UISETP.EQ.U32.AND UP1, UPT, UR8, 0x1, UPT ;  /* 0x000000010800788c */ /* 0x008fd2000bf22070 */
[----:B------:R-:W-:Y:S05]  /*0dc0*/  BRA.U !UP1, `(.L_x_15) ;  /* 0x0000000109087547 */ /* 0x000fea000b800000 */
[----:B-1--4-:R-:W-:Y:S01]  /*0dd0*/  UCGABAR_ARV ;  /* 0x00000000000079c7 */ /* 0x012fe20008000000 */
[----:B------:R-:W-:Y:S05]  /*0de0*/  BRA `(.L_x_16) ;  /* 0x0000000000047947 */ /* 0x000fea0003800000 */
.L_x_15:
[----:B-1--4-:R-:W-:Y:S01]  /*0df0*/  NOP ;  /* 0x0000000000007918 */ /* 0x012fe20000000000 */
.L_x_16:
[----:B------:R-:W1:Y:S01]  /*0e00*/  S2R R11, SR_CTAID.X ;  /* 0x00000000000b7919 */ /* 0x000e620000002500 */
[----:B------:R-:W-:-:S05]  /*0e10*/  CS2R.32 R154, SR_CgaSize ;  /* 0x00000000009a7805 */ /* 0x000fca0000008a00 */
[----:B------:R-:W-:-:S05]  /*0e20*/  IMAD R154, R154, -0xa0, RZ ;  /* 0xffffff609a9a7824 */ /* 0x000fca00078e02ff */
[----:B------:R-:W-:-:S14]  /*0e30*/  R2UR UR8, R154 ;  /* 0x000000009a0872ca */ /* 0x000fdc00000e0000 */
[----:B------:R-:W3:Y:S01]  /*0e40*/  LDCU UR8, c[0x0][UR8+0x2b0] ;  /* 0x00005600080877ac */ /* 0x000ee20008000800 */
[----:B------:R-:W-:-:S05]  /*0e50*/  CS2R.32 R0, SR_CgaSize ;  /* 0x0000000000007805 */ /* 0x000fca0000008a00 */
[----:B------:R-:W-:-:S06]  /*0e60*/  IMAD R0, R0, -0xa0, RZ ;  /* 0xffffff6000007824 */ /* 0x000fcc00078e02ff */
[----:B------:R-:W4:Y:S01]  /*0e70*/  LDC R0, c[0x0][R0+0x2a0] ;  /* 0x0000a80000007b82 */ /* 0x000f220000000800 */
[----:B------:R-:W-:Y:S01]  /*0e80*/  PRMT R8, RZ, 0x7610, R8 ;  /* 0x00007610ff087816 */ /* 0x000fe20000000008 */
[----:B------:R-:W3:Y:S01]  /*0e90*/  S2R R20, SR_CTAID.Y ;  /* 0x0000000000147919 */ /* 0x000ee20000002600 */
[----:B------:R-:W-:-:S05]  /*0ea0*/  CS2R.32 R154, SR_CgaSize ;  /* 0x00000000009a7805 */ /* 0x000fca0000008a00 */
[----:B------:R-:W-:-:S05]  /*0eb0*/  IMAD R154, R154, -0xa0, RZ ;  /* 0xffffff609a9a7824 */ /* 0x000fca00078e02ff */
[----:B--2---:R-:W-:-:S14]  /*0ec0*/  R2UR UR6, R154 ;  /* 0x000000009a0672ca */ /* 0x004fdc00000e0000 */
[----:B------:R-:W2:Y:S01]  /*0ed0*/  LDCU UR6, c[0x0][UR6+0x2b4] ;  /* 0x00005680060677ac */ /* 0x000ea20008000800 */
[----:B------:R-:W-:Y:S01]  /*0ee0*/  UISETP.NE.AND UP2, UPT, UR10, 0x2, UPT ;  /* 0x000000020a00788c */ /* 0x000fe2000bf45270 */
[----:B------:R-:W3:Y:S01]  /*0ef0*/  LDC R9, c[0x0][0xb24] ;  /* 0x0002c900ff097b82 */ /* 0x000ee20000000800 */
[----:B------:R-:W-:-:S05]  /*0f00*/  CS2R.32 R152, SR_CgaSize ;  /* 0x0000000000987805 */ /* 0x000fca0000008a00 */
[----:B------:R-:W-:-:S06]  /*0f10*/  IMAD R152, R152, -0xa0, RZ ;  /* 0xffffff6098987824 */ /* 0x000fcc00078e02ff */
[----:B------:R-:W4:Y:S08]  /*0f20*/  LDC R152, c[0x0][R152+0x2a4] ;  /* 0x0000a90098987b82 */ /* 0x000f300000000800 */
[----:B------:R-:W4:Y:S01]  /*0f30*/  LDC R72, c[0x0][0xb24] ;  /* 0x0002c900ff487b82 */ /* 0x000f220000000800 */
[----:B-1----:R-:W-:Y:S01]  /*0f40*/  I2FP.F32.U32 R4, R11 ;  /* 0x0000000b00047245 */ /* 0x002fe20000201000 */
[----:B------:R-:W-:-:S06]  /*0f50*/  IMAD.MOV.U32 R21, RZ, RZ, R11 ;  /* 0x000000ffff157224 */ /* 0x000fcc00078e000b */
[----:B------:R-:W1:Y:S01]  /*0f60*/  S2UR UR36, SR_CTAID.Z ;  /* 0x00000000002479c3 */ /* 0x000e620000002700 */
[----:B---3--:R-:W-:Y:S02]  /*0f70*/  ISETP.GE.AND P0, PT, R9, 0x1, PT ;  /* 0x000000010900780c */ /* 0x008fe40003f06270 */
[----:B------:R-:W-:Y:S01]  /*0f80*/  I2FP.F32.U32 R2, R20 ;  /* 0x0000001400027245 */ /* 0x000fe20000201000 */
[----:B------:R-:W-:-:S04]  /*0f90*/  FMUL R4, R4, UR8 ;  /* 0x0000000804047c20 */ /* 0x000fc80008400000 */
[----:B--2---:R-:W-:Y:S01]  /*0fa0*/  FMUL R2, R2, UR6 ;  /* 0x0000000602027c20 */ /* 0x004fe20008400000 */
[----:B------:R-:W2:Y:S01]  /*0fb0*/  F2I.U32.TRUNC.NTZ R154, R4 ;  /* 0x00000004009a7305 */ /* 0x000ea2000020f000 */
[----:B------:R-:W3:Y:S07]  /*0fc0*/  LDCU UR6, c[0x0][0xb30] ;  /* 0x00016600ff0677ac */ /* 0x000eee0008000800 */
[----:B------:R-:W1:Y:S01]  /*0fd0*/  F2I.U32.TRUNC.NTZ R3, R2 ;  /* 0x0000000200037305 */ /* 0x000e62000020f000 */
[----:B--2---:R-:W-:-:S04]  /*0fe0*/  IMAD.MOV R154, RZ, RZ, -R154 ;  /* 0x000000ffff9a7224 */ /* 0x004fc800078e0a9a */
[----:B----4-:R-:W-:Y:S01]  /*0ff0*/  IMAD R154, R0, R154, R11 ;  /* 0x0000009a009a7224 */ /* 0x010fe200078e020b */
[----:B------:R-:W-:Y:S01]  /*1000*/  PRMT R0, RZ, 0x7610, R0 ;  /* 0x00007610ff007816 */ /* 0x000fe20000000000 */
[----:B---3--:R-:W-:Y:S01]  /*1010*/  UISETP.NE.AND UP3, UPT, UR6, 0x1, UPT ;  /* 0x000000010600788c */ /* 0x008fe2000bf65270 */
[----:B-1----:R-:W-:-:S05]  /*1020*/  IADD3 R3, PT, PT, -R3, RZ, RZ ;  /* 0x000000ff03037210 */ /* 0x002fca0007ffe1ff */
[----:B------:R-:W-:Y:S01]  /*1030*/  IMAD R152, R152, R3, R20 ;  /* 0x0000000398987224 */ /* 0x000fe200078e0214 */
[----:B------:R-:W-:Y:S06]  /*1040*/  BRA.U UP4, `(.L_x_17) ;  /* 0x0000000104247547 */ /* 0x000fec000b800000 */
[----:B------:R-:W-:Y:S01]  /*1050*/  ISETP.NE.AND P1, PT, R152, RZ, PT ;  /* 0x000000ff9800720c */ /* 0x000fe20003f25270 */
[----:B------:R-:W-:Y:S01]  /*1060*/  IMAD.MOV.U32 R0, RZ, RZ, 0x3 ;  /* 0x00000003ff007424 */ /* 0x000fe200078e00ff */
[C---:B------:R-:W-:Y:S02]  /*1070*/  LOP3.LUT R3, R154.reuse, 0xfffffffe, RZ, 0xc0, !PT ;  /* 0xfffffffe9a037812 */ /* 0x040fe400078ec0ff */
[----:B------:R-:W-:Y:S02]  /*1080*/  ISETP.LT.U32.OR P1, PT, R154, 0x2, !P1 ;  /* 0x000000029a00780c */ /* 0x000fe40004f21470 */
[----:B------:R-:W-:Y:S02]  /*1090*/  SHF.L.U32 R0, R0, R3, RZ ;  /* 0x0000000300007219 */ /* 0x000fe400000006ff */
[----:B------:R-:W-:Y:S02]  /*10a0*/  SEL R5, RZ, 0x1, !P1 ;  /* 0x00000001ff057807 */ /* 0x000fe40004800000 */
[----:B------:R-:W-:-:S05]  /*10b0*/  SEL R2, RZ, 0x2, !P1 ;  /* 0x00000002ff027807 */ /* 0x000fca0004800000 */
[----:B------:R-:W-:-:S05]  /*10c0*/  IMAD.IADD R2, R5, 0x1, R2 ;  /* 0x0000000105027824 */ /* 0x000fca00078e0202 */
[----:B------:R-:W-:Y:S02]  /*10d0*/  PRMT R8, R2, 0x7610, R8 ;  /* 0x0000761002087816 */ /* 0x000fe40000000008 */
.L_x_17:
[----:B------:R-:W-:Y:S05]  /*10e0*/  @!P0 BRA `(.L_x_18) ;  /* 0x0000000000b88947 */ /* 0x000fea0003800000 */
[----:B------:R-:W1:Y:S01]  /*10f0*/  LDC.64 R4, c[0x0][0xb18] ;  /* 0x0002c600ff047b82 */ /* 0x000e620000000a00 */
[----:B------:R-:W-:-:S07]  /*1100*/  ISETP.NE.AND P0, PT, R9, 0x1, PT ;  /* 0x000000010900780c */ /* 0x000fce0003f05270 */
[----:B------:R-:W2:Y:S08]  /*1110*/  LDC R14, c[0x0][0xb0c] ;  /* 0x0002c300ff0e7b82 */ /* 0x000eb00000000800 */
[----:B------:R-:W3:Y:S08]  /*1120*/  LDC R13, c[0x0][0x370] ;  /* 0x0000dc00ff0d7b82 */ /* 0x000ef00000000800 */
[----:B------:R-:W4:Y:S01]  /*1130*/  LDC R16, c[0x0][0x374] ;  /* 0x0000dd00ff107b82 */ /* 0x000f220000000800 */
[----:B-1----:R-:W-:-:S07]  /*1140*/  ISETP.NE.AND P1, PT, R4, 0x1, PT ;  /* 0x000000010400780c */ /* 0x002fce0003f25270 */
[----:B------:R-:W3:Y:S01]  /*1150*/  LDC.64 R6, c[0x0][0xb10] ;  /* 0x0002c400ff067b82 */ /* 0x000ee20000000a00 */
[----:B--2---:R-:W-:-:S07]  /*1160*/  ISETP.NE.AND P2, PT, R14, 0x1, PT ;  /* 0x000000010e00780c */ /* 0x004fce0003f45270 */
[----:B------:R-:W1:Y:S08]  /*1170*/  LDC R12, c[0x0][0xb20] ;  /* 0x0002c800ff0c7b82 */ /* 0x000e700000000800 */
[----:B------:R-:W2:Y:S01]  /*1180*/  LDC.64 R2, c[0x0][0xb28] ;  /* 0x0002ca00ff027b82 */ /* 0x000ea20000000a00 */
[----:B----4-:R-:W-:-:S04]  /*1190*/  IMAD.HI.U32 R15, R16, R5, RZ ;  /* 0x00000005100f7227 */ /* 0x010fc800078e00ff */
[----:B------:R-:W-:-:S04]  /*11a0*/  IMAD.HI.U32 R5, R20, R5, RZ ;  /* 0x0000000514057227 */ /* 0x000fc800078e00ff */
[----:B---3--:R-:W-:-:S04]  /*11b0*/  IMAD.HI.U32 R18, R13, R6, RZ ;  /* 0x000000060d127227 */ /* 0x008fc800078e00ff */
[C---:B------:R-:W-:Y:S01]  /*11c0*/  IMAD.HI.U32 R22, R11.reuse, R6, RZ ;  /* 0x000000060b167227 */ /* 0x040fe200078e00ff */
[-C--:B------:R-:W-:Y:S02]  /*11d0*/  @P2 SHF.R.U32.HI R13, RZ, R7.reuse, R18 ;  /* 0x00000007ff0d2219 */ /* 0x080fe40000011612 */
[-C--:B-1----:R-:W-:Y:S02]  /*11e0*/  @P1 SHF.R.U32.HI R16, RZ, R12.reuse, R15 ;  /* 0x0000000cff101219 */ /* 0x082fe4000001160f */
[----:B------:R-:W-:Y:S02]  /*11f0*/  SHF.R.U32.HI R5, RZ, R12, R5 ;  /* 0x0000000cff057219 */ /* 0x000fe40000011605 */
[----:B------:R-:W-:Y:S02]  /*1200*/  SHF.R.U32.HI R22, RZ, R7, R22 ;  /* 0x00000007ff167219 */ /* 0x000fe40000011616 */
[----:B------:R-:W-:Y:S01]  /*1210*/  SEL R5, R20, R5, !P1 ;  /* 0x0000000514057207 */ /* 0x000fe20004800000 */
[----:B--2---:R-:W-:Y:S01]  /*1220*/  IMAD.HI.U32 R18, R16, R2, RZ ;  /* 0x0000000210127227 */ /* 0x004fe200078e00ff */
[----:B------:R-:W-:-:S02]  /*1230*/  SEL R21, R11, R22, !P2 ;  /* 0x000000160b157207 */ /* 0x000fc40005000000 */
[----:B------:R-:W-:Y:S01]  /*1240*/  IADD3 R7, PT, PT, -R5, RZ, RZ ;  /* 0x000000ff05077210 */ /* 0x000fe20007ffe1ff */
[----:B------:R-:W-:Y:S01]  /*1250*/  IMAD.HI.U32 R6, R13, R2, RZ ;  /* 0x000000020d067227 */ /* 0x000fe200078e00ff */
[----:B------:R-:W-:-:S03]  /*1260*/  @P0 SHF.R.U32.HI R16, RZ, R3, R18 ;  /* 0x00000003ff100219 */ /* 0x000fc60000011612 */
[----:B------:R-:W-:Y:S01]  /*1270*/  IMAD R7, R4, R7, R20 ;  /* 0x0000000704077224 */ /* 0x000fe200078e0214 */
[----:B------:R-:W-:Y:S01]  /*1280*/  @P0 SHF.R.U32.HI R13, RZ, R3, R6 ;  /* 0x00000003ff0d0219 */ /* 0x000fe20000011606 */
[----:B------:R-:W-:-:S04]  /*1290*/  IMAD R16, R16, R9, RZ ;  /* 0x0000000910107224 */ /* 0x000fc800078e02ff */
[----:B------:R-:W-:Y:S01]  /*12a0*/  IMAD R6, R13, R9, RZ ;  /* 0x000000090d067224 */ /* 0x000fe200078e02ff */
[----:B------:R-:W-:-:S04]  /*12b0*/  ISETP.GE.AND P1, PT, R5, R16, PT ;  /* 0x000000100500720c */ /* 0x000fc80003f26270 */
[----:B------:R-:W-:Y:S01]  /*12c0*/  ISETP.GE.OR P1, PT, R21, R6, P1 ;  /* 0x000000061500720c */ /* 0x000fe20000f26670 */
[----:B------:R-:W-:-:S05]  /*12d0*/  IMAD.HI.U32 R6, R5, R2, RZ ;  /* 0x0000000205067227 */ /* 0x000fca00078e00ff */
[----:B------:R-:W-:-:S04]  /*12e0*/  SHF.R.U32.HI R6, RZ, R3, R6 ;  /* 0x00000003ff067219 */ /* 0x000fc80000011606 */
[----:B------:R-:W-:-:S03]  /*12f0*/  SEL R6, R5, R6, !P0 ;  /* 0x0000000605067207 */ /* 0x000fc60004000000 */
[----:B------:R-:W-:Y:S01]  /*1300*/  @!P1 IMAD.HI.U32 R12, R21, R2, RZ ;  /* 0x00000002150c9227 */ /* 0x000fe200078e00ff */
[----:B------:R-:W-:-:S04]  /*1310*/  IADD3 R2, PT, PT, -R6, RZ, RZ ;  /* 0x000000ff06027210 */ /* 0x000fc80007ffe1ff */
[----:B------:R-:W-:Y:S01]  /*1320*/  @!P1 SHF.R.U32.HI R12, RZ, R3, R12 ;  /* 0x00000003ff0c9219 */ /* 0x000fe2000001160c */
[----:B------:R-:W-:-:S03]  /*1330*/  IMAD R2, R9, R2, R5 ;  /* 0x0000000209027224 */ /* 0x000fc600078e0205 */
[----:B------:R-:W-:-:S05]  /*1340*/  @!P1 SEL R3, R21, R12, !P0 ;  /* 0x0000000c15039207 */ /* 0x000fca0004000000 */
[--C-:B------:R-:W-:Y:S02]  /*1350*/  @!P1 IMAD.IADD R6, R6, 0x1, -R3.reuse ;  /* 0x0000000106069824 */ /* 0x100fe400078e0a03 */
[----:B------:R-:W-:Y:S01]  /*1360*/  @!P1 IMAD R3, R2, R13, R3 ;  /* 0x0000000d02039224 */ /* 0x000fe200078e0203 */
[----:B------:R-:W-:Y:S01]  /*1370*/  IADD3 R2, PT, PT, -R21, RZ, RZ ;  /* 0x000000ff15027210 */ /* 0x000fe20007ffe1ff */
[----:B------:R-:W-:Y:S02]  /*1380*/  @!P1 IMAD R5, R6, R9, R21 ;  /* 0x0000000906059224 */ /* 0x000fe400078e0215 */
[----:B------:R-:W-:Y:S02]  /*1390*/  @!P1 IMAD.MOV.U32 R21, RZ, RZ, R3 ;  /* 0x000000ffff159224 */ /* 0x000fe400078e0003 */
[----:B------:R-:W-:Y:S02]  /*13a0*/  IMAD R2, R14, R2, R11 ;  /* 0x000000020e027224 */ /* 0x000fe400078e020b */
[----:B------:R-:W-:-:S02]  /*13b0*/  IMAD R20, R5, R4, R7 ;  /* 0x0000000405147224 */ /* 0x000fc400078e0207 */
[----:B------:R-:W-:Y:S02]  /*13c0*/  IMAD R21, R21, R14, R2 ;  /* 0x0000000e15157224 */ /* 0x000fe400078e0202 */
.L_x_18:
[----:B------:R-:W-:Y:S05]  /*13d0*/  BRA.U UP3, `(.L_x_19) ;  /* 0x0000000103407547 */ /* 0x000fea000b800000 */
[----:B------:R-:W1:Y:S08]  /*13e0*/  LDC.64 R4, c[0x0][0xb10] ;  /* 0x0002c400ff047b82 */ /* 0x000e700000000a00 */
[----:B------:R-:W2:Y:S08]  /*13f0*/  LDC.64 R2, c[0x0][0xb18] ;  /* 0x0002c600ff027b82 */ /* 0x000eb00000000a00 */
[----:B------:R-:W3:Y:S08]  /*1400*/  LDC R6, c[0x0][0xb20] ;  /* 0x0002c800ff067b82 */ /* 0x000ef00000000800 */
[----:B------:R-:W4:Y:S01]  /*1410*/  LDC R12, c[0x0][0xb0c] ;  /* 0x0002c300ff0c7b82 */ /* 0x000f220000000800 */
[----:B-1----:R-:W-:-:S05]  /*1420*/  IMAD.HI.U32 R4, R21, R4, RZ ;  /* 0x0000000415047227 */ /* 0x002fca00078e00ff */
[----:B------:R-:W-:Y:S01]  /*1430*/  SHF.R.U32.HI R4, RZ, R5, R4 ;  /* 0x00000005ff047219 */ /* 0x000fe20000011604 */
[----:B--2---:R-:W-:Y:S01]  /*1440*/  IMAD.HI.U32 R3, R20, R3, RZ ;  /* 0x0000000314037227 */ /* 0x004fe200078e00ff */
[----:B------:R-:W-:-:S04]  /*1450*/  ISETP.NE.AND P0, PT, R2, 0x1, PT ;  /* 0x000000010200780c */ /* 0x000fc80003f05270 */
[----:B---3--:R-:W-:-:S04]  /*1460*/  SHF.R.U32.HI R3, RZ, R6, R3 ;  /* 0x00000006ff037219 */ /* 0x008fc80000011603 */
[----:B------:R-:W-:Y:S02]  /*1470*/  SEL R3, R20, R3, !P0 ;  /* 0x0000000314037207 */ /* 0x000fe40004000000 */
[----:B----4-:R-:W-:-:S04]  /*1480*/  ISETP.NE.AND P1, PT, R12, 0x1, PT ;  /* 0x000000010c00780c */ /* 0x010fc80003f25270 */
[----:B------:R-:W-:-:S05]  /*1490*/  SEL R6, R21, R4, !P1 ;  /* 0x0000000415067207 */ /* 0x000fca0004800000 */
[----:B------:R-:W-:Y:S02]  /*14a0*/  IMAD.IADD R4, R3, 0x1, -R6 ;  /* 0x0000000103047824 */ /* 0x000fe400078e0a06 */
[----:B------:R-:W-:Y:S02]  /*14b0*/  IMAD.IADD R3, R6, 0x1, -R3 ;  /* 0x0000000106037824 */ /* 0x000fe400078e0a03 */
[----:B------:R-:W-:Y:S02]  /*14c0*/  IMAD R21, R4, R12, R21 ;  /* 0x0000000c04157224 */ /* 0x000fe400078e0215 */
[----:B------:R-:W-:Y:S02]  /*14d0*/  IMAD R20, R3, R2, R20 ;  /* 0x0000000203147224 */ /* 0x000fe400078e0214 */
.L_x_19:
[----:B------:R-:W-:Y:S05]  /*14e0*/  BRA.U !UP1, `(.L_x_20) ;  /* 0x00000001090c7547 */ /* 0x000fea000b800000 */
[----:B------:R-:W-:Y:S01]  /*14f0*/  UCGABAR_WAIT ;  /* 0x0000000000007dc7 */ /* 0x000fe20008000000 */
[----:B------:R-:W-:Y:S01]  /*1500*/  CCTL.IVALL ;  /* 0x00000000ff00798f */ /* 0x000fe20002000000 */
[----:B------:R-:W-:Y:S05]  /*1510*/  BRA `(.L_x_21) ;  /* 0x0000000000047947 */ /* 0x000fea0003800000 */
.L_x_20:
[----:B------:R-:W-:Y:S06]  /*1520*/  BAR.SYNC.DEFER_BLOCKING 0x0 ;  /* 0x0000000000007b1d */ /* 0x000fec0000010000 */
.L_x_21:
[----:B------:R-:W-:Y:S05]  /*1530*/  BRA.U UP2, `(.L_x_22) ;  /* 0x0000001102b87547 */ /* 0x000fea000b800000 */
[----:B------:R-:W1:Y:S01]  /*1540*/  LDCU UR15, c[0x0][0x38c] ;  /* 0x00007180ff0f77ac */ /* 0x000e620008000800 */
[----:B------:R-:W2:Y:S01]  /*1550*/  LDC R9, c[0x0][0x370] ;  /* 0x0000dc00ff097b82 */ /* 0x000ea20000000800 */
[C---:B------:R-:W-:Y:S01]  /*1560*/  IMAD.SHL.U32 R17, R11.reuse, 0x40, RZ ;  /* 0x000000400b117824 */ /* 0x040fe200078e00ff */
[----:B------:R-:W-:Y:S01]  /*1570*/  PLOP3.LUT P1, PT, PT, PT, UP5, 0x80, 0x8 ;  /* 0x000000000008781c */ /* 0x000fe20003f2f058 */
[----:B------:R-:W-:Y:S01]  /*1580*/  HFMA2 R15, -RZ, RZ, 0, 5.9604644775390625e-08 ;  /* 0x00000001ff0f7431 */ /* 0x000fe200000001ff */
[----:B------:R-:W-:Y:S01]  /*1590*/  UISETP.NE.AND UP1, UPT, UR10, URZ, UPT ;  /* 0x000000ff0a00728c */ /* 0x000fe2000bf25270 */
[----:B------:R-:W-:Y:S01]  /*15a0*/  HFMA2 R12, -RZ, RZ, 0, 0 ;  /* 0x00000000ff0c7431 */ /* 0x000fe200000001ff */
[----:B------:R-:W-:Y:S01]  /*15b0*/  ISETP.NE.AND P4, PT, R10, RZ, P5 ;  /* 0x000000ff0a00720c */ /* 0x000fe20002f85270 */
[----:B------:R-:W-:Y:S01]  /*15c0*/  IMAD.SHL.U32 R16, R11, 0x80, RZ ;  /* 0x000000800b107824 */ /* 0x000fe200078e00ff */
[----:B------:R-:W3:Y:S01]  /*15d0*/  LDC R0, c[0x0][0x374] ;  /* 0x0000dd00ff007b82 */ /* 0x000ee20000000800 */
[----:B------:R-:W-:Y:S01]  /*15e0*/  PLOP3.LUT P1, PT, P1, PT, PT, 0x8, 0x80 ;  /* 0x000000000080781c */ /* 0x000fe20000f2e170 */
[----:B------:R-:W-:Y:S01]  /*15f0*/  IMAD.MOV.U32 R14, RZ, RZ, RZ ;  /* 0x000000ffff0e7224 */ /* 0x000fe200078e00ff */
[----:B------:R-:W-:Y:S01]  /*1600*/  MOV R8, 0x1 ;  /* 0x0000000100087802 */ /* 0x000fe20000000f00 */
[----:B------:R-:W-:Y:S01]  /*1610*/  IMAD.MOV.U32 R10, RZ, RZ, RZ ;  /* 0x000000ffff0a7224 */ /* 0x000fe200078e00ff */
[----:B------:R-:W-:Y:S01]  /*1620*/  LOP3.LUT R17, R17, 0x40, RZ, 0xc0, !PT ;  /* 0x0000004011117812 */ /* 0x000fe200078ec0ff */
[----:B------:R-:W4:Y:S01]  /*1630*/  LDCU.64 UR24, c[0x0][0x348] ;  /* 0x00006900ff1877ac */ /* 0x000f220008000a00 */
[----:B-1----:R-:W-:-:S02]  /*1640*/  UIADD3 UR4, UPT, UPT, UR15, 0x1f, URZ ;  /* 0x0000001f0f047890 */ /* 0x002fc4000fffe0ff */
[----:B------:R-:W-:Y:S02]  /*1650*/  USEL UR7, UR7, 0x2, UP1 ;  /* 0x0000000207077887 */ /* 0x000fe40008800000 */
[----:B------:R-:W-:Y:S01]  /*1660*/  USHF.R.S32.HI UR22, URZ, 0x1f, UR4 ;  /* 0x0000001fff167899 */ /* 0x000fe20008011404 */
[----:B------:R-:W-:-:S03]  /*1670*/  UMOV UR13, URZ ;  /* 0x000000ff000d7c82 */ /* 0x000fc60008000000 */
[----:B------:R-:W-:Y:S02]  /*1680*/  ULEA.HI UR22, UR22, UR4, URZ, 0x5 ;  /* 0x0000000416167291 */ /* 0x000fe4000f8f28ff */
[----:B------:R-:W-:Y:S02]  /*1690*/  UIADD3 UR4, UPT, UPT, UR15, -0x1, URZ ;  /* 0xffffffff0f047890 */ /* 0x000fe4000fffe0ff */
[----:B------:R-:W-:Y:S02]  /*16a0*/  USHF.R.S32.HI UR22, URZ, 0x5, UR22 ;  /* 0x00000005ff167899 */ /* 0x000fe40008011416 */
[----:B------:R-:W-:Y:S02]  /*16b0*/  UISETP.GE.U32.AND UP2, UPT, UR4, -0x3f, UPT ;  /* 0xffffffc10400788c */ /* 0x000fe4000bf46070 */
[----:B------:R-:W-:Y:S02]  /*16c0*/  UISETP.LT.U32.AND UP0, UPT, UR22, 0x4, UPT ;  /* 0x000000041600788c */ /* 0x000fe4000bf01070 */
[----:B------:R-:W-:-:S02]  /*16d0*/  UIADD3 UR15, UPT, UPT, UR15, 0x3e, URZ ;  /* 0x0000003e0f0f7890 */ /* 0x000fc4000fffe0ff */
[----:B------:R-:W-:-:S04]  /*16e0*/  USEL UR21, UR22, 0x4, UP0 ;  /* 0x0000000416157887 */ /* 0x000fc80008000000 */
[----:B------:R-:W-:Y:S02]  /*16f0*/  UIADD3 UR6, UPT, UPT, UR21, -0x1, URZ ;  /* 0xffffffff15067890 */ /* 0x000fe4000fffe0ff */
[----:B------:R-:W-:Y:S02]  /*1700*/  @UP2 UIADD3 UR6, UPT, UPT, UR21, URZ, URZ ;  /* 0x000000ff15062290 */ /* 0x000fe4000fffe0ff */
[----:B------:R-:W-:Y:S02]  /*1710*/  UIADD3 UR14, UPT, UPT, UR22, -UR21, URZ ;  /* 0x80000015160e7290 */ /* 0x000fe4000fffe0ff */
[----:B------:R-:W-:Y:S02]  /*1720*/  UIADD3 UR5, UPT, UPT, UR6, 0x1, URZ ;  /* 0x0000000106057890 */ /* 0x000fe4000fffe0ff */
[----:B--2-4-:R-:W-:-:S12]  /*1730*/  UIADD3 UR6, UPT, UPT, -UR6, URZ, URZ ;  /* 0x000000ff06067290 */ /* 0x014fd8000fffe1ff */
.L_x_42:
[----:B------:R-:W-:Y:S01]  /*1740*/  UISETP.NE.AND UP0, UPT, UR37, URZ, UPT ;  /* 0x000000ff2500728c */ /* 0x000fe2000bf05270 */
[----:B------:R-:W1:Y:S08]  /*1750*/  S2UR UR37, SR_CgaCtaId ;  /* 0x00000000002579c3 */ /* 0x000e700000008800 */
[----:B------:R-:W-:Y:S05]  /*1760*/  BRA.U UP0, `(.L_x_23) ;  /* 0x0000000100347547 */ /* 0x000fea000b800000 */
[----:B------:R-:W2:Y:S01]  /*1770*/  S2R R2, SR_CgaCtaId ;  /* 0x0000000000027919 */ /* 0x000ea20000008800 */
[----:B------:R-:W-:-:S04]  /*1780*/  MOV R3, 0x400 ;  /* 0x0000040000037802 */ /* 0x000fc80000000f00 */
[----:B--2---:R-:W-:Y:S02]  /*1790*/  LEA R3, R2, R3, 0x18 ;  /* 0x0000000302037211 */ /* 0x004fe400078ec0ff */
[----:B------:R-:W-:-:S03]  /*17a0*/  SHF.L.U32 R2, R8, 0x1f, RZ ;  /* 0x0000001f08027819 */ /* 0x000fc600000006ff */
[----:B------:R-:W-:-:S04]  /*17b0*/  IMAD R3, R10, 0x8, R3 ;  /* 0x000000080a037824 */ /* 0x000fc800078e0203 */
[----:B------:R-:W2:Y:S02]  /*17c0*/  SYNCS.PHASECHK.TRANS64.TRYWAIT P0, [R3+URZ+0xe0], R2 ;  /* 0x0000e002030075a7 */ /* 0x000ea400080011ff */
[----:B--2---:R-:W-:Y:S05]  /*17d0*/  @!P0 BRA `(.L_x_24) ;  /* 0x0000007000648947 */ /* 0x004fea0003800000 */
.L_x_123:
[----:B------:R-:W-:Y:S01]  /*17e0*/  VIADD R10, R10, 0x1 ;  /* 0x000000010a0a7836 */ /* 0x000fe20000000000 */
[----:B------:R2:W-:Y:S04]  /*17f0*/  SYNCS.ARRIVE.TRANS64.A1T0 RZ, [R3+URZ+0xd0], RZ ;  /* 0x0000d0ff03ff79a7 */ /* 0x0005e800081000ff */
[----:B------:R-:W-:-:S04]  /*1800*/  ISETP.NE.AND P0, PT, R10, 0x2, PT ;  /* 0x000000020a00780c */ /* 0x000fc80003f05270 */
[----:B------:R-:W-:Y:S02]  /*1810*/  SEL R10, R10, RZ, P0 ;  /* 0x000000ff0a0a7207 */ /* 0x000fe40000000000 */
[----:B--2---:R-:W-:-:S04]  /*1820*/  SEL R3, RZ, 0x1, P0 ;  /* 0x00000001ff037807 */ /* 0x004fc80000000000 */
[----:B------:R-:W-:-:S07]  /*1830*/  LOP3.LUT R8, R8, R3, RZ, 0x3c, !PT ;  /* 0x0000000308087212 */ /* 0x000fce00078e3cff */
.L_x_23:
[----:B------:R-:W-:Y:S01]  /*1840*/  UMOV UR4, 0x400 ;  /* 0x0000040000047882 */ /* 0x000fe20000000000 */
[----:B------:R-:W-:Y:S01]  /*1850*/  LEA.HI R3, R21, R21, RZ, 0x1 ;  /* 0x0000001515037211 */ /* 0x000fe200078f08ff */
[----:B-1----:R-:W-:Y:S01]  /*1860*/  ULEA UR4, UR37, UR4, 0x18 ;  /* 0x0000000425047291 */ /* 0x002fe2000f8ec0ff */
[----:B------:R-:W-:Y:S01]  /*1870*/  SHF.L.U32 R2, R15, 0x1f, RZ ;  /* 0x0000001f0f027819 */ /* 0x000fe200000006ff */
[----:B------:R-:W-:Y:S01]  /*1880*/  UISETP.GE.U32.AND UP0, UPT, UR15, 0x3f, UPT ;  /* 0x0000003f0f00788c */ /* 0x000fe2000bf06070 */
[----:B------:R-:W-:Y:S01]  /*1890*/  R2UR UR35, R16 ;  /* 0x00000000102372ca */ /* 0x000fe200000e0000 */
[----:B------:R-:W-:Y:S01]  /*18a0*/  ULEA UR8, UR13, UR4, 0x3 ;  /* 0x000000040d087291 */ /* 0x000fe2000f8e18ff */
[----:B------:R-:W-:Y:S01]  /*18b0*/  IMAD.SHL.U32 R3, R3, 0x80, RZ ;  /* 0x0000008003037824 */ /* 0x000fe200078e00ff */
[----:B------:R-:W-:Y:S01]  /*18c0*/  R2UR UR11, R17 ;  /* 0x00000000110b72ca */ /* 0x000fe200000e0000 */
[----:B------:R-:W-:-:S03]  /*18d0*/  UMOV UR23, URZ ;  /* 0x000000ff00177c82 */ /* 0x000fc60008000000 */
[----:B------:R-:W-:-:S03]  /*18e0*/  LOP3.LUT R3, R3, 0xffffff00, RZ, 0xc0, !PT ;  /* 0xffffff0003037812 */ /* 0x000fc600078ec0ff */
[----:B------:R1:W2:Y:S01]  /*18f0*/  SYNCS.PHASECHK.TRANS64.TRYWAIT P0, [UR8+0x20], R2 ;  /* 0x00002002ff0075a7 */ /* 0x0002a20008001108 */
[----:B------:R-:W-:Y:S02]  /*1900*/  R2UR UR9, R3 ;  /* 0x00000000030972ca */ /* 0x000fe400000e0000 */
[----:B------:R-:W-:-:S11]  /*1910*/  R2UR UR8, R20 ;  /* 0x00000000140872ca */ /* 0x000fd600000e0000 */
[----:B------:R-:W-:Y:S02]  /*1920*/  ULOP3.LUT UR35, UR9, 0x80, UR35, 0xf8, !UPT ;  /* 0x0000008009237892 */ /* 0x000fe4000f8ef823 */
[----:B------:R-:W-:Y:S01]  /*1930*/  ULEA UR11, UR8, UR11, 0x7 ;  /* 0x0000000b080b7291 */ /* 0x000fe2000f8e38ff */
[----:B------:R-:W-:Y:S11]  /*1940*/  BRA.U !UP0, `(.L_x_25) ;  /* 0x0000000108c07547 */ /* 0x000ff6000b800000 */
[----:B------:R-:W-:Y:S01]  /*1950*/  UMOV UR16, UR6 ;  /* 0x0000000600107c82 */ /* 0x000fe20008000000 */
[----:B------:R-:W-:Y:S01]  /*1960*/  UMOV UR17, UR13 ;  /* 0x0000000d00117c82 */ /* 0x000fe20008000000 */
[----:B------:R-:W-:-:S05]  /*1970*/  UMOV UR34, URZ ;  /* 0x000000ff00227c82 */ /* 0x000fca0008000000 */
.L_x_31:
[----:B------:R-:W-:Y:S01]  /*1980*/  ULEA UR33, UR17, UR4, 0x3 ;  /* 0x0000000411217291 */ /* 0x000fe2000f8e18ff */
[----:B------:R-:W-:Y:S01]  /*1990*/  @P5 MOV R3, 0x3000 ;  /* 0x0000300000035802 */ /* 0x000fe20000000f00 */
[----:B-12-4-:R-:W-:Y:S10]  /*19a0*/  @P0 BRA `(.L_x_26) ;  /* 0x00000000000c0947 */ /* 0x016ff40003800000 */
[----:B------:R-:W-:-:S04]  /*19b0*/  SHF.L.U32 R5, R15, 0x1f, RZ ;  /* 0x0000001f0f057819 */ /* 0x000fc800000006ff */
[----:B------:R-:W2:Y:S02]  /*19c0*/  SYNCS.PHASECHK.TRANS64.TRYWAIT P0, [UR33+0x20], R5 ;  /* 0x00002005ff0075a7 */ /* 0x000ea40008001121 */
[----:B--2---:R-:W-:Y:S05]  /*19d0*/  @!P0 BRA `(.L_x_27) ;  /* 0x0000006c00f88947 */ /* 0x004fea0003800000 */
.L_x_26:
[----:B------:R2:W-:Y:S01]  /*19e0*/  @P5 SYNCS.ARRIVE.TRANS64 RZ, [UR33], R3 ;  /* 0x00000003ffff59a7 */ /* 0x0005e20008000021 */
[----:B------:R-:W-:Y:S02]  /*19f0*/  ULOP3.LUT UR8, UR7, 0x2, URZ, 0xfc, !UPT ;  /* 0x0000000207087892 */ /* 0x000fe4000f8efcff */
[----:B------:R-:W-:Y:S02]  /*1a00*/  UIADD3 UR16, UPT, UPT, UR16, 0x1, URZ ;  /* 0x0000000110107890 */ /* 0x000fe4000fffe0ff */
[----:B------:R-:W-:Y:S02]  /*1a10*/  UISETP.NE.AND UP0, UPT, UR8, 0x2, UPT ;  /* 0x000000020800788c */ /* 0x000fe4000bf05270 */
[----:B------:R-:W-:-:S07]  /*1a20*/  UISETP.NE.AND UP2, UPT, UR16, 0x1, UPT ;  /* 0x000000011000788c */ /* 0x000fce000bf45270 */
[----:B------:R-:W-:Y:S05]  /*1a30*/  BRA.U UP0, `(.L_x_28) ;  /* 0x0000000100047547 */ /* 0x000fea000b800000 */
[----:B------:R-:W-:Y:S05]  /*1a40*/  BPT.TRAP 0x1 ;  /* 0x000000040000795c */ /* 0x000fea0000300000 */
.L_x_28:
[----:B------:R-:W-:Y:S04]  /*1a50*/  BSSY.RECONVERGENT B0, `(.L_x_29) ;  /* 0x0000003000007945 */ /* 0x000fe80003800200 */
[----:B------:R-:W-:Y:S05]  /*1a60*/  @!P4 BRA `(.L_x_30) ;  /* 0x000000000004c947 */ /* 0x000fea0003800000 */
[----:B------:R-:W-:Y:S05]  /*1a70*/  BPT.TRAP 0x1 ;  /* 0x000000040000795c */ /* 0x000fea0000300000 */
.L_x_30:
[----:B------:R-:W-:Y:S05]  /*1a80*/  BSYNC.RECONVERGENT B0 ;  /* 0x0000000000007941 */ /* 0x000fea0003800200 */
.L_x_29:
[----:B------:R-:W-:Y:S02]  /*1a90*/  UIADD3 UR13, UPT, UPT, UR17, 0x1, URZ ;  /* 0x00000001110d7890 */ /* 0x000fe4000fffe0ff */
[----:B------:R-:W-:Y:S02]  /*1aa0*/  ULEA UR32, UR17, UR4, 0xc ;  /* 0x0000000411207291 */ /* 0x000fe4000f8e60ff */
[----:B------:R-:W-:Y:S02]  /*1ab0*/  UISETP.NE.AND UP0, UPT, UR13, 0x4, UPT ;  /* 0x000000040d00788c */ /* 0x000fe4000bf05270 */
[----:B------:R-:W-:Y:S02]  /*1ac0*/  UIADD3 UR28, UP1, UPT, UR24, 0x80, URZ ;  /* 0x00000080181c7890 */ /* 0x000fe4000ff3e0ff */
[----:B------:R-:W-:Y:S02]  /*1ad0*/  USEL UR9, URZ, 0x1, UP0 ;  /* 0x00000001ff097887 */ /* 0x000fe40008000000 */
[----:B------:R-:W-:-:S02]  /*1ae0*/  USEL UR13, UR13, URZ, UP0 ;  /* 0x000000ff0d0d7287 */ /* 0x000fc40008000000 */
[----:B------:R-:W-:Y:S02]  /*1af0*/  UIADD3 UR26, UP0, UPT, UR24, 0x180, URZ ;  /* 0x00000180181a7890 */ /* 0x000fe4000ff1e0ff */
[----:B------:R-:W-:Y:S01]  /*1b00*/  ULEA UR8, UR13, UR4, 0x3 ;  /* 0x000000040d087291 */ /* 0x000fe2000f8e18ff */
[----:B------:R-:W-:Y:S01]  /*1b10*/  LOP3.LUT R15, R15, UR9, RZ, 0x3c, !PT ;  /* 0x000000090f0f7c12 */ /* 0x000fe2000f8e3cff */
[----:B------:R-:W-:Y:S02]  /*1b20*/  ULOP3.LUT UR33, UR33, 0xfefffff8, URZ, 0xc0, !UPT ;  /* 0xfefffff821217892 */ /* 0x000fe4000f8ec0ff */
[----:B------:R-:W-:Y:S01]  /*1b30*/  UIADD3.X UR29, UPT, UPT, URZ, UR25, URZ, UP1, !UPT ;  /* 0x00000019ff1d7290 */ /* 0x000fe20008ffe4ff */
[----:B-1----:R-:W-:Y:S01]  /*1b40*/  SHF.L.U32 R2, R15, 0x1f, RZ ;  /* 0x0000001f0f027819 */ /* 0x002fe200000006ff */
[----:B------:R-:W-:Y:S02]  /*1b50*/  UIADD3 UR32, UPT, UPT, UR32, 0x8400, URZ ;  /* 0x0000840020207890 */ /* 0x000fe4000fffe0ff */
[----:B------:R-:W-:Y:S01]  /*1b60*/  UIADD3.X UR27, UPT, UPT, URZ, UR25, URZ, UP0, !UPT ;  /* 0x00000019ff1b7290 */ /* 0x000fe200087fe4ff */
[----:B------:R4:W1:Y:S01]  /*1b70*/  SYNCS.PHASECHK.TRANS64.TRYWAIT P0, [UR8+0x20], R2 ;  /* 0x00002002ff0075a7 */ /* 0x0008620008001108 */
[----:B------:R-:W-:Y:S01]  /*1b80*/  ULEA UR8, UR17, UR4, 0xb ;  /* 0x0000000411087291 */ /* 0x000fe2000f8e58ff */
[----:B------:R-:W-:Y:S01]  /*1b90*/  UMOV UR18, 0x0 ;  /* 0x0000000000127882 */ /* 0x000fe20000000000 */
[----:B------:R-:W-:-:S02]  /*1ba0*/  UMOV UR19, 0x10000000 ;  /* 0x1000000000137882 */ /* 0x000fc40000000000 */
[----:B------:R-:W-:Y:S01]  /*1bb0*/  UIADD3 UR8, UPT, UPT, UR8, 0xc400, URZ ;  /* 0x0000c40008087890 */ /* 0x000fe2000fffe0ff */
[----:B------:R2:W-:Y:S01]  /*1bc0*/  UTMALDG.3D.2CTA [UR32], [UR28], desc[UR18] ;  /* 0x000012201c0075b4 */ /* 0x0005e20008211000 */
[----:B------:R-:W-:Y:S01]  /*1bd0*/  UMOV UR10, UR34 ;  /* 0x00000022000a7c82 */ /* 0x000fe20008000000 */
[----:B------:R-:W-:Y:S01]  /*1be0*/  UMOV UR12, UR36 ;  /* 0x00000024000c7c82 */ /* 0x000fe20008000000 */
[----:B------:R-:W-:Y:S01]  /*1bf0*/  UMOV UR9, UR33 ;  /* 0x0000002100097c82 */ /* 0x000fe20008000000 */
[----:B------:R-:W-:Y:S01]  /*1c00*/  UMOV UR23, UR5 ;  /* 0x0000000500177c82 */ /* 0x000fe20008000000 */
[----:B------:R-:W-:-:S03]  /*1c10*/  UMOV UR17, UR13 ;  /* 0x0000000d00117c82 */ /* 0x000fc60008000000 */
[----:B------:R4:W-:Y:S01]  /*1c20*/  UTMALDG.3D.2CTA [UR8], [UR26], desc[UR18] ;  /* 0x000012081a0075b4 */ /* 0x0009e20008211000 */
[----:B--2---:R-:W-:Y:S01]  /*1c30*/  UIADD3 UR34, UPT, UPT, UR34, 0x20, URZ ;  /* 0x0000002022227890 */ /* 0x004fe2000fffe0ff */
[----:B------:R-:W-:Y:S11]  /*1c40*/  BRA.U UP2, `(.L_x_31) ;  /* 0xfffffffd024c7547 */ /* 0x000ff6000b83ffff */
.L_x_25:
[----:B----4-:R-:W-:Y:S01]  /*1c50*/  ULEA UR8, UR13, UR4, 0x3 ;  /* 0x000000040d087291 */ /* 0x010fe2000f8e18ff */
[----:B-1----:R-:W-:Y:S01]  /*1c60*/  SHF.L.U32 R2, R15, 0x1f, RZ ;  /* 0x0000001f0f027819 */ /* 0x002fe200000006ff */
[----:B------:R-:W-:Y:S01]  /*1c70*/  @!P1 SYNCS.ARRIVE.TRANS64.A1T0 RZ, [UR4+0x68], RZ ;  /* 0x000068ffffff99a7 */ /* 0x000fe20008100004 */
[----:B------:R-:W-:-:S06]  /*1c80*/  UISETP.GT.AND UP0, UPT, UR22, UR21, UPT ;  /* 0x000000151600728c */ /* 0x000fcc000bf04270 */
[----:B--2---:R1:W2:Y:S03]  /*1c90*/  SYNCS.PHASECHK.TRANS64.TRYWAIT P0, [UR8+0x20], R2 ;  /* 0x00002002ff0075a7 */ /* 0x0042a60008001108 */
[----:B------:R-:W-:Y:S05]  /*1ca0*/  BRA.U !UP0, `(.L_x_32) ;  /* 0x0000000108c07547 */ /* 0x000fea000b800000 */
[----:B------:R-:W-:Y:S01]  /*1cb0*/  UIADD3 UR26, UPT, UPT, UR14, UR23, URZ ;  /* 0x000000170e1a7290 */ /* 0x000fe2000fffe0ff */
[----:B------:R-:W-:-:S11]  /*1cc0*/  UMOV UR27, UR13 ;  /* 0x0000000d001b7c82 */ /* 0x000fd60008000000 */
.L_x_38:
[----:B------:R-:W-:Y:S01]  /*1cd0*/  ULEA UR17, UR27, UR4, 0x3 ;  /* 0x000000041b117291 */ /* 0x000fe2000f8e18ff */
[----:B--2---:R-:W-:Y:S01]  /*1ce0*/  @P5 MOV R3, 0x3000 ;  /* 0x0000300000035802 */ /* 0x004fe20000000f00 */
[----:B-12---:R-:W-:Y:S10]  /*1cf0*/  @P0 BRA `(.L_x_33) ;  /* 0x00000000000c0947 */ /* 0x006ff40003800000 */
[----:B------:R-:W-:-:S04]  /*1d00*/  SHF.L.U32 R5, R15, 0x1f, RZ ;  /* 0x0000001f0f057819 */ /* 0x000fc800000006ff */
[----:B------:R-:W2:Y:S02]  /*1d10*/  SYNCS.PHASECHK.TRANS64.TRYWAIT P0, [UR17+0x20], R5 ;  /* 0x00002005ff0075a7 */ /* 0x000ea40008001111 */
[----:B--2---:R-:W-:Y:S05]  /*1d20*/  @!P0 BRA `(.L_x_34) ;  /* 0x0000006c003c8947 */ /* 0x004fea0003800000 */
.L_x_33:
[----:B------:R2:W-:Y:S01]  /*1d30*/  @P5 SYNCS.ARRIVE.TRANS64 RZ, [UR17], R3 ;  /* 0x00000003ffff59a7 */ /* 0x0005e20008000011 */
[----:B------:R-:W-:-:S04]  /*1d40*/  ULOP3.LUT UR8, UR7, 0x2, URZ, 0xfc, !UPT ;  /* 0x0000000207087892 */ /* 0x000fc8000f8efcff */
[----:B------:R-:W-:-:S09]  /*1d50*/  UISETP.NE.AND UP0, UPT, UR8, 0x2, UPT ;  /* 0x000000020800788c */ /* 0x000fd2000bf05270 */
[----:B------:R-:W-:Y:S05]  /*1d60*/  BRA.U UP0, `(.L_x_35) ;  /* 0x0000000100047547 */ /* 0x000fea000b800000 */
[----:B------:R-:W-:Y:S05]  /*1d70*/  BPT.TRAP 0x1 ;  /* 0x000000040000795c */ /* 0x000fea0000300000 */
.L_x_35:
[----:B------:R-:W-:Y:S04]  /*1d80*/  BSSY.RECONVERGENT B0, `(.L_x_36) ;  /* 0x0000003000007945 */ /* 0x000fe80003800200 */
[----:B------:R-:W-:Y:S05]  /*1d90*/  @!P4 BRA `(.L_x_37) ;  /* 0x000000000004c947 */ /* 0x000fea0003800000 */
[----:B------:R-:W-:Y:S05]  /*1da0*/  BPT.TRAP 0x1 ;  /* 0x000000040000795c */ /* 0x000fea0000300000 */
.L_x_37:
[----:B------:R-:W-:Y:S05]  /*1db0*/  BSYNC.RECONVERGENT B0 ;  /* 0x0000000000007941 */ /* 0x000fea0003800200 */
.L_x_36:
        /* <DEDUP_REMOVED lines=9> */
[----:B------:R-:W-:Y:S02]  /*1e50*/  USHF.L.U32 UR18, UR23, 0x5, URZ ;  /* 0x0000000517127899 */ /* 0x000fe400080006ff */
[----:B------:R-:W-:Y:S01]  /*1e60*/  ULOP3.LUT UR17, UR17, 0xfefffff8, URZ, 0xc0, !UPT ;  /* 0xfefffff811117892 */ /* 0x000fe2000f8ec0ff */
[----:B-1----:R-:W-:Y:S01]  /*1e70*/  SHF.L.U32 R2, R15, 0x1f, RZ ;  /* 0x0000001f0f027819 */ /* 0x002fe200000006ff */
[----:B------:R-:W-:Y:S02]  /*1e80*/  UIADD3 UR16, UPT, UPT, UR16, 0x8400, URZ ;  /* 0x0000840010107890 */ /* 0x000fe4000fffe0ff */
[----:B------:R-:W-:Y:S01]  /*1e90*/  UIADD3.X UR33, UPT, UPT, URZ, UR25, URZ, UP1, !UPT ;  /* 0x00000019ff217290 */ /* 0x000fe20008ffe4ff */
[----:B------:R4:W1:Y:S01]  /*1ea0*/  SYNCS.PHASECHK.TRANS64.TRYWAIT P0, [UR8+0x20], R2 ;  /* 0x00002002ff0075a7 */ /* 0x0008620008001108 */
[----:B------:R-:W-:-:S02]  /*1eb0*/  ULEA UR8, UR27, UR4, 0xb ;  /* 0x000000041b087291 */ /* 0x000fc4000f8e58ff */
[----:B------:R-:W-:Y:S02]  /*1ec0*/  UIADD3.X UR31, UPT, UPT, URZ, UR25, URZ, UP0, !UPT ;  /* 0x00000019ff1f7290 */ /* 0x000fe400087fe4ff */
[----:B------:R-:W-:Y:S01]  /*1ed0*/  UIADD3 UR8, UPT, UPT, UR8, 0xc400, URZ ;  /* 0x0000c40008087890 */ /* 0x000fe2000fffe0ff */
[----:B------:R-:W-:Y:S01]  /*1ee0*/  UMOV UR28, 0x0 ;  /* 0x00000000001c7882 */ /* 0x000fe20000000000 */
[----:B------:R-:W-:Y:S01]  /*1ef0*/  UMOV UR29, 0x10000000 ;  /* 0x10000000001d7882 */ /* 0x000fe20000000000 */
[----:B------:R-:W-:Y:S01]  /*1f00*/  UMOV UR19, UR35 ;  /* 0x0000002300137c82 */ /* 0x000fe20008000000 */
[----:B------:R-:W-:Y:S01]  /*1f10*/  UMOV UR20, UR36 ;  /* 0x0000002400147c82 */ /* 0x000fe20008000000 */
[----:B------:R-:W-:Y:S01]  /*1f20*/  UMOV UR12, UR36 ;  /* 0x00000024000c7c82 */ /* 0x000fe20008000000 */
[----:B------:R-:W-:Y:S01]  /*1f30*/  UMOV UR9, UR17 ;  /* 0x0000001100097c82 */ /* 0x000fe20008000000 */
[----:B------:R-:W-:Y:S01]  /*1f40*/  UMOV UR10, UR18 ;  /* 0x00000012000a7c82 */ /* 0x000fe20008000000 */
[----:B------:R4:W-:Y:S01]  /*1f50*/  UTMALDG.3D.2CTA [UR16], [UR32], desc[UR28] ;  /* 0x00001c10200075b4 */ /* 0x0009e20008211000 */
[----:B------:R-:W-:Y:S01]  /*1f60*/  UIADD3 UR23, UPT, UPT, UR23, 0x1, URZ ;  /* 0x0000000117177890 */ /* 0x000fe2000fffe0ff */
[----:B------:R-:W-:-:S03]  /*1f70*/  UMOV UR27, UR13 ;  /* 0x0000000d001b7c82 */ /* 0x000fc60008000000 */
[----:B------:R-:W-:Y:S01]  /*1f80*/  UISETP.NE.AND UP0, UPT, UR23, UR26, UPT ;  /* 0x0000001a1700728c */ /* 0x000fe2000bf05270 */
[----:B------:R4:W-:Y:S08]  /*1f90*/  UTMALDG.3D.2CTA [UR8], [UR30], desc[UR28] ;  /* 0x00001c081e0075b4 */ /* 0x0009f00008211000 */
[----:B----4-:R-:W-:Y:S05]  /*1fa0*/  BRA.U UP0, `(.L_x_38) ;  /* 0xfffffffd00487547 */ /* 0x010fea000b83ffff */
.L_x_32:
[----:B-1----:R-:W-:Y:S01]  /*1fb0*/  LEA R2, R14, UR4, 0x3 ;  /* 0x000000040e027c11 */ /* 0x002fe2000f8e18ff */
[----:B------:R-:W-:Y:S01]  /*1fc0*/  NOP ;  /* 0x0000000000007918 */ /* 0x000fe20000000000 */
[----:B--2---:R-:W-:Y:S02]  /*1fd0*/  SHF.L.U32 R3, R12, 0x1f, RZ ;  /* 0x0000001f0c037819 */ /* 0x004fe400000006ff */
[----:B------:R-:W-:Y:S02]  /*1fe0*/  LEA R4, R14, UR4, 0x4 ;  /* 0x000000040e047c11 */ /* 0x000fe4000f8e20ff */
[----:B------:R-:W1:Y:S02]  /*1ff0*/  SYNCS.PHASECHK.TRANS64.TRYWAIT P0, [R2+URZ+0x70], R3 ;  /* 0x00007003020075a7 */ /* 0x000e6400080011ff */
[----:B-1----:R-:W-:Y:S05]  /*2000*/  @!P0 BRA `(.L_x_39) ;  /* 0x00000068009c8947 */ /* 0x002fea0003800000 */
.L_x_126:
[----:B------:R-:W2:Y:S01]  /*2010*/  LDS.128 R4, [R4+0x100] ;  /* 0x0001000004047984 */ /* 0x000ea20000000c00 */
[----:B------:R-:W-:Y:S01]  /*2020*/  ISETP.GE.AND P0, PT, R72, 0x1, PT ;  /* 0x000000014800780c */ /* 0x000fe20003f06270 */
[----:B-1----:R-:W-:Y:S01]  /*2030*/  VIADD R2, R2, 0x80 ;  /* 0x0000008002027836 */ /* 0x002fe20000000000 */
[----:B------:R-:W-:Y:S01]  /*2040*/  @!PT LDS RZ, [RZ] ;  /* 0x00000000fffff984 */ /* 0x000fe20000000800 */
[----:B------:R-:W-:Y:S01]  /*2050*/  @!PT LDS RZ, [RZ] ;  /* 0x00000000fffff984 */ /* 0x000fe20000000800 */
[----:B------:R-:W-:Y:S01]  /*2060*/  @!PT LDS RZ, [RZ] ;  /* 0x00000000fffff984 */ /* 0x000fe20000000800 */
[----:B------:R-:W-:Y:S01]  /*2070*/  @!PT LDS RZ, [RZ] ;  /* 0x00000000fffff984 */ /* 0x000fe20000000800 */
[----:B------:R1:W-:Y:S06]  /*2080*/  MEMBAR.ALL.CTA ;  /* 0x0000000000007992 */ /* 0x0003ec0000008000 */
[----:B-1----:R-:W1:Y:S01]  /*2090*/  FENCE.VIEW.ASYNC.S ;  /* 0x00000000000073c6 */ /* 0x002e620000000000 */
[----:B------:R-:W-:-:S04]  /*20a0*/  PRMT R2, RZ, 0x654, R2 ;  /* 0x00000654ff027816 */ /* 0x000fc80000000002 */
[----:B-1----:R1:W-:Y:S01]  /*20b0*/  SYNCS.ARRIVE.TRANS64.RED.A1T0 RZ, [R2+URZ], RZ ;  /* 0x000000ff02ff79a7 */ /* 0x0023e200081004ff */
[----:B--2---:R-:W-:-:S13]  /*20c0*/  LOP3.LUT P2, RZ, R6, 0x1, RZ, 0xc0, !PT ;  /* 0x0000000106ff7812 */ /* 0x004fda000784c0ff */
[----:B------:R-:W-:Y:S01]  /*20d0*/  @P2 SHF.R.U32.HI R3, RZ, 0x10, R5 ;  /* 0x00000010ff032819 */ /* 0x000fe20000011605 */
[----:B------:R-:W-:Y:S01]  /*20e0*/  VOTEU.ANY UP0, P2 ;  /* 0x0000000000ff7886 */ /* 0x000fe20001000100 */
[----:B------:R-:W-:Y:S02]  /*20f0*/  @P2 MOV R13, R4 ;  /* 0x00000004000d2202 */ /* 0x000fe40000000f00 */
[----:B------:R-:W-:Y:S02]  /*2100*/  @P2 R2UR.BROADCAST UR8, R3 ;  /* 0x00000000030822ca */ /* 0x000fe400008e0000 */
[----:B------:R-:W-:-:S11]  /*2110*/  @P2 LOP3.LUT R11, R5, 0xffff, RZ, 0xc0, !PT ;  /* 0x0000ffff050b2812 */ /* 0x000fd600078ec0ff */
[----:B------:R-:W-:Y:S01]  /*2120*/  @UP0 UMOV UR36, UR8 ;  /* 0x0000000800240c82 */ /* 0x000fe20008000000 */
[----:B-1----:R-:W-:Y:S05]  /*2130*/  @!P0 BRA `(.L_x_40) ;  /* 0x0000000000b88947 */ /* 0x002fea0003800000 */
[----:B------:R-:W3:Y:S01]  /*2140*/  LDC.64 R4, c[0x0][0xb18] ;  /* 0x0002c600ff047b82 */ /* 0x000ee20000000a00 */
[----:B------:R-:W-:-:S07]  /*2150*/  ISETP.NE.AND P3, PT, R72, 0x1, PT ;  /* 0x000000014800780c */ /* 0x000fce0003f65270 */
[----:B------:R-:W1:Y:S08]  /*2160*/  LDC.64 R6, c[0x0][0xb10] ;  /* 0x0002c400ff067b82 */ /* 0x000e700000000a00 */
[----:B------:R-:W2:Y:S08]  /*2170*/  LDC R18, c[0x0][0xb20] ;  /* 0x0002c800ff127b82 */ /* 0x000eb00000000800 */
[----:B------:R-:W4:Y:S01]  /*2180*/  LDC R20, c[0x0][0xb0c] ;  /* 0x0002c300ff147b82 */ /* 0x000f220000000800 */
[----:B---3--:R-:W-:Y:S01]  /*2190*/  IMAD.HI.U32 R19, R0, R5, RZ ;  /* 0x0000000500137227 */ /* 0x008fe200078e00ff */
[----:B------:R-:W-:-:S03]  /*21a0*/  ISETP.NE.AND P0, PT, R4, 0x1, PT ;  /* 0x000000010400780c */ /* 0x000fc60003f05270 */
[----:B------:R-:W-:-:S03]  /*21b0*/  IMAD.HI.U32 R5, R11, R5, RZ ;  /* 0x000000050b057227 */ /* 0x000fc600078e00ff */
[----:B------:R-:W3:Y:S01]  /*21c0*/  LDC.64 R2, c[0x0][0xb28] ;  /* 0x0002ca00ff027b82 */ /* 0x000ee20000000a00 */
[----:B-1----:R-:W-:-:S04]  /*21d0*/  IMAD.HI.U32 R22, R9, R6, RZ ;  /* 0x0000000609167227 */ /* 0x002fc800078e00ff */
[----:B------:R-:W-:Y:S01]  /*21e0*/  IMAD.HI.U32 R24, R13, R6, RZ ;  /* 0x000000060d187227 */ /* 0x000fe200078e00ff */
[----:B------:R-:W-:Y:S02]  /*21f0*/  SHF.R.U32.HI R22, RZ, R7, R22 ;  /* 0x00000007ff167219 */ /* 0x000fe40000011616 */
[-C--:B--2---:R-:W-:Y:S02]  /*2200*/  SHF.R.U32.HI R19, RZ, R18.reuse, R19 ;  /* 0x00000012ff137219 */ /* 0x084fe40000011613 */
[----:B------:R-:W-:Y:S02]  /*2210*/  SHF.R.U32.HI R18, RZ, R18, R5 ;  /* 0x00000012ff127219 */ /* 0x000fe40000011605 */
[----:B------:R-:W-:Y:S02]  /*2220*/  SEL R19, R0, R19, !P0 ;  /* 0x0000001300137207 */ /* 0x000fe40004000000 */
[----:B------:R-:W-:Y:S02]  /*2230*/  SHF.R.U32.HI R24, RZ, R7, R24 ;  /* 0x00000007ff187219 */ /* 0x000fe40000011618 */
[----:B----4-:R-:W-:-:S02]  /*2240*/  ISETP.NE.AND P1, PT, R20, 0x1, PT ;  /* 0x000000011400780c */ /* 0x010fc40003f25270 */
[----:B------:R-:W-:Y:S02]  /*2250*/  SEL R5, R11, R18, !P0 ;  /* 0x000000120b057207 */ /* 0x000fe40004000000 */
[----:B------:R-:W-:Y:S02]  /*2260*/  SEL R21, R9, R22, !P1 ;  /* 0x0000001609157207 */ /* 0x000fe40004800000 */
[----:B------:R-:W-:Y:S01]  /*2270*/  SEL R7, R13, R24, !P1 ;  /* 0x000000180d077207 */ /* 0x000fe20004800000 */
[----:B---3--:R-:W-:-:S04]  /*2280*/  IMAD.HI.U32 R22, R19, R2, RZ ;  /* 0x0000000213167227 */ /* 0x008fc800078e00ff */
[----:B------:R-:W-:Y:S01]  /*2290*/  IMAD.HI.U32 R6, R21, R2, RZ ;  /* 0x0000000215067227 */ /* 0x000fe200078e00ff */
[----:B------:R-:W-:-:S04]  /*22a0*/  @P3 SHF.R.U32.HI R19, RZ, R3, R22 ;  /* 0x00000003ff133219 */ /* 0x000fc80000011616 */
        /* <DEDUP_REMOVED lines=8> */
[----:B------:R-:W-:-:S04]  /*2330*/  @!P0 IMAD.HI.U32 R18, R7, R2, RZ ;  /* 0x0000000207128227 */ /* 0x000fc800078e00ff */
[----:B------:R-:W-:Y:S01]  /*2340*/  IMAD.MOV R2, RZ, RZ, -R6 ;  /* 0x000000ffff027224 */ /* 0x000fe200078e0a06 */
[----:B------:R-:W-:-:S03]  /*2350*/  @!P0 SHF.R.U32.HI R18, RZ, R3, R18 ;  /* 0x00000003ff128219 */ /* 0x000fc60000011612 */
[----:B------:R-:W-:Y:S01]  /*2360*/  IMAD R2, R72, R2, R5 ;  /* 0x0000000248027224 */ /* 0x000fe200078e0205 */
[----:B------:R-:W-:Y:S02]  /*2370*/  @!P0 SEL R3, R7, R18, !P3 ;  /* 0x0000001207038207 */ /* 0x000fe40005800000 */
[----:B------:R-:W-:-:S03]  /*2380*/  IADD3 R18, PT, PT, -R5, RZ, RZ ;  /* 0x000000ff05127210 */ /* 0x000fc60007ffe1ff */
[--C-:B------:R-:W-:Y:S02]  /*2390*/  @!P0 IMAD.IADD R6, R6, 0x1, -R3.reuse ;  /* 0x0000000106068824 */ /* 0x100fe400078e0a03 */
[----:B------:R-:W-:Y:S01]  /*23a0*/  @!P0 IMAD R3, R2, R21, R3 ;  /* 0x0000001502038224 */ /* 0x000fe200078e0203 */
[----:B------:R-:W-:Y:S01]  /*23b0*/  IADD3 R2, PT, PT, -R7, RZ, RZ ;  /* 0x000000ff07027210 */ /* 0x000fe20007ffe1ff */
[----:B------:R-:W-:Y:S02]  /*23c0*/  @!P0 IMAD R5, R72, R6, R7 ;  /* 0x0000000648058224 */ /* 0x000fe400078e0207 */
[----:B------:R-:W-:Y:S02]  /*23d0*/  IMAD R11, R4, R18, R11 ;  /* 0x00000012040b7224 */ /* 0x000fe400078e020b */
[----:B------:R-:W-:Y:S02]  /*23e0*/  @!P0 IMAD.MOV.U32 R7, RZ, RZ, R3 ;  /* 0x000000ffff078224 */ /* 0x000fe400078e0003 */
[----:B------:R-:W-:-:S02]  /*23f0*/  IMAD R2, R20, R2, R13 ;  /* 0x0000000214027224 */ /* 0x000fc400078e020d */
[----:B------:R-:W-:Y:S02]  /*2400*/  IMAD R11, R5, R4, R11 ;  /* 0x00000004050b7224 */ /* 0x000fe400078e020b */
[----:B------:R-:W-:Y:S02]  /*2410*/  IMAD R13, R7, R20, R2 ;  /* 0x00000014070d7224 */ /* 0x000fe400078e0202 */
.L_x_40:
[----:B------:R-:W1:Y:S02]  /*2420*/  LDCU UR8, c[0x0][0xb30] ;  /* 0x00016600ff0877ac */ /* 0x000e640008000800 */
[----:B-1----:R-:W-:-:S09]  /*2430*/  UISETP.NE.AND UP0, UPT, UR8, 0x1, UPT ;  /* 0x000000010800788c */ /* 0x002fd2000bf05270 */
[----:B------:R-:W-:Y:S05]  /*2440*/  BRA.U UP0, `(.L_x_41) ;  /* 0x0000000100407547 */ /* 0x000fea000b800000 */
[----:B------:R-:W1:Y:S08]  /*2450*/  LDC.64 R4, c[0x0][0xb10] ;  /* 0x0002c400ff047b82 */ /* 0x000e700000000a00 */
[----:B------:R-:W2:Y:S08]  /*2460*/  LDC.64 R2, c[0x0][0xb18] ;  /* 0x0002c600ff027b82 */ /* 0x000eb00000000a00 */
[----:B------:R-:W4:Y:S08]  /*2470*/  LDC R6, c[0x0][0xb20] ;  /* 0x0002c800ff067b82 */ /* 0x000f300000000800 */
[----:B------:R-:W3:Y:S01]  /*2480*/  LDC R18, c[0x0][0xb0c] ;  /* 0x0002c300ff127b82 */ /* 0x000ee20000000800 */
[----:B-1----:R-:W-:-:S05]  /*2490*/  IMAD.HI.U32 R4, R13, R4, RZ ;  /* 0x000000040d047227 */ /* 0x002fca00078e00ff */
[----:B------:R-:W-:Y:S01]  /*24a0*/  SHF.R.U32.HI R4, RZ, R5, R4 ;  /* 0x00000005ff047219 */ /* 0x000fe20000011604 */
[----:B--2---:R-:W-:Y:S01]  /*24b0*/  IMAD.HI.U32 R3, R11, R3, RZ ;  /* 0x000000030b037227 */ /* 0x004fe200078e00ff */
[----:B------:R-:W-:-:S04]  /*24c0*/  ISETP.NE.AND P0, PT, R2, 0x1, PT ;  /* 0x000000010200780c */ /* 0x000fc80003f05270 */
[----:B----4-:R-:W-:-:S04]  /*24d0*/  SHF.R.U32.HI R6, RZ, R6, R3 ;  /* 0x00000006ff067219 */ /* 0x010fc80000011603 */
[----:B------:R-:W-:Y:S02]  /*24e0*/  SEL R3, R11, R6, !P0 ;  /* 0x000000060b037207 */ /* 0x000fe40004000000 */
[----:B---3--:R-:W-:-:S04]  /*24f0*/  ISETP.NE.AND P1, PT, R18, 0x1, PT ;  /* 0x000000011200780c */ /* 0x008fc80003f25270 */
[----:B------:R-:W-:-:S05]  /*2500*/  SEL R4, R13, R4, !P1 ;  /* 0x000000040d047207 */ /* 0x000fca0004800000 */
[----:B------:R-:W-:Y:S02]  /*2510*/  IMAD.IADD R5, R3, 0x1, -R4 ;  /* 0x0000000103057824 */ /* 0x000fe400078e0a04 */
[----:B------:R-:W-:Y:S02]  /*2520*/  IMAD.IADD R3, R4, 0x1, -R3 ;  /* 0x0000000104037824 */ /* 0x000fe400078e0a03 */
[----:B------:R-:W-:Y:S02]  /*2530*/  IMAD R13, R5, R18, R13 ;  /* 0x00000012050d7224 */ /* 0x000fe400078e020d */
[----:B------:R-:W-:-:S07]  /*2540*/  IMAD R11, R3, R2, R11 ;  /* 0x00000002030b7224 */ /* 0x000fce00078e020b */
.L_x_41:
[----:B------:R-:W-:Y:S01]  /*2550*/  VIADD R14, R14, 0x1 ;  /* 0x000000010e0e7836 */ /* 0x000fe20000000000 */
[----:B------:R-:W-:Y:S01]  /*2560*/  PLOP3.LUT P1, PT, PT, PT, PT, 0x80, 0x8 ;  /* 0x000000000008781c */ /* 0x000fe20003f2f070 */
[----:B------:R-:W-:Y:S02]  /*2570*/  IMAD.IADD R21, R13, 0x1, R154 ;  /* 0x000000010d157824 */ /* 0x000fe400078e029a */
[----:B------:R-:W-:Y:S01]  /*2580*/  IMAD.IADD R20, R11, 0x1, R152 ;  /* 0x000000010b147824 */ /* 0x000fe200078e0298 */
[----:B------:R-:W-:-:S04]  /*2590*/  ISETP.NE.AND P0, PT, R14, 0x2, PT ;  /* 0x000000020e00780c */ /* 0x000fc80003f05270 */
[----:B------:R-:W-:Y:S02]  /*25a0*/  SEL R3, RZ, 0x1, P0 ;  /* 0x00000001ff037807 */ /* 0x000fe40000000000 */
[----:B------:R-:W-:Y:S02]  /*25b0*/  SEL R14, R14, RZ, P0 ;  /* 0x000000ff0e0e7207 */ /* 0x000fe40000000000 */
[----:B------:R-:W-:Y:S01]  /*25c0*/  LOP3.LUT R12, R12, R3, RZ, 0x3c, !PT ;  /* 0x000000030c0c7212 */ /* 0x000fe200078e3cff */
[----:B------:R-:W-:Y:S06]  /*25d0*/  @P2 BRA `(.L_x_42) ;  /* 0xfffffff000582947 */ /* 0x000fec000383ffff */
[----:B------:R-:W-:Y:S01]  /*25e0*/  UIADD3 UR4, UPT, UPT, UR4, 0x20, URZ ;  /* 0x0000002004047890 */ /* 0x000fe2000fffe0ff */
[----:B------:R-:W-:-:S03]  /*25f0*/  SHF.L.U32 R3, R15, 0x1f, RZ ;  /* 0x0000001f0f037819 */ /* 0x000fc600000006ff */
[----:B------:R-:W-:-:S09]  /*2600*/  ULEA UR5, UR13, UR4, 0x3 ;  /* 0x000000040d057291 */ /* 0x000fd2000f8e18ff */
[----:B------:R-:W1:Y:S02]  /*2610*/  SYNCS.PHASECHK.TRANS64.TRYWAIT P0, [UR5], R3 ;  /* 0x00000003ff0075a7 */ /* 0x000e640008001105 */
[----:B-1----:R-:W-:Y:S05]  /*2620*/  @!P0 BRA `(.L_x_43) ;  /* 0x0000006400288947 */ /* 0x002fea0003800000 */
.L_x_128:
[----:B------:R-:W-:-:S04]  /*2630*/  UIADD3 UR6, UPT, UPT, UR13, 0x1, URZ ;  /* 0x000000010d067890 */ /* 0x000fc8000fffe0ff */
[----:B------:R-:W-:-:S04]  /*2640*/  UISETP.NE.AND UP0, UPT, UR6, 0x4, UPT ;  /* 0x000000040600788c */ /* 0x000fc8000bf05270 */
[----:B------:R-:W-:Y:S02]  /*2650*/  USEL UR7, URZ, 0x1, UP0 ;  /* 0x00000001ff077887 */ /* 0x000fe40008000000 */
[----:B------:R-:W-:-:S04]  /*2660*/  USEL UR6, UR6, URZ, UP0 ;  /* 0x000000ff06067287 */ /* 0x000fc80008000000 */
[----:B------:R-:W-:Y:S01]  /*2670*/  ULEA UR5, UR6, UR4, 0x3 ;  /* 0x0000000406057291 */ /* 0x000fe2000f8e18ff */
[----:B------:R-:W-:-:S04]  /*2680*/  LOP3.LUT R2, R15, UR7, RZ, 0x3c, !PT ;  /* 0x000000070f027c12 */ /* 0x000fc8000f8e3cff */
[----:B-1----:R-:W-:-:S04]  /*2690*/  SHF.L.U32 R3, R2, 0x1f, RZ ;  /* 0x0000001f02037819 */ /* 0x002fc800000006ff */
[----:B------:R-:W1:Y:S02]  /*26a0*/  SYNCS.PHASECHK.TRANS64.TRYWAIT P0, [UR5], R3 ;  /* 0x00000003ff0075a7 */ /* 0x000e640008001105 */
[----:B-1----:R-:W-:Y:S05]  /*26b0*/  @!P0 BRA `(.L_x_44) ;  /* 0x00000064001c8947 */ /* 0x002fea0003800000 */
.L_x_130:
        /* <DEDUP_REMOVED lines=9> */
.L_x_132:
[----:B------:R-:W-:-:S04]  /*2750*/  UIADD3 UR6, UPT, UPT, UR6, 0x1, URZ ;  /* 0x0000000106067890 */ /* 0x000fc8000fffe0ff */
[----:B------:R-:W-:-:S04]  /*2760*/  UISETP.NE.AND UP0, UPT, UR6, 0x4, UPT ;  /* 0x000000040600788c */ /* 0x000fc8000bf05270 */
[----:B------:R-:W-:Y:S02]  /*2770*/  USEL UR5, URZ, 0x1, UP0 ;  /* 0x00000001ff057887 */ /* 0x000fe40008000000 */
[----:B------:R-:W-:-:S04]  /*2780*/  USEL UR6, UR6, URZ, UP0 ;  /* 0x000000ff06067287 */ /* 0x000fc80008000000 */
[----:B------:R-:W-:Y:S01]  /*2790*/  ULEA UR6, UR6, UR4, 0x3 ;  /* 0x0000000406067291 */ /* 0x000fe2000f8e18ff */
[----:B-1----:R-:W-:-:S04]  /*27a0*/  LOP3.LUT R3, R2, UR5, RZ, 0x3c, !PT ;  /* 0x0000000502037c12 */ /* 0x002fc8000f8e3cff */
[----:B------:R-:W-:Y:S01]  /*27b0*/  SHF.L.U32 R3, R3, 0x1f, RZ ;  /* 0x0000001f03037819 */ /* 0x000fe200000006ff */
[----:B---3--:R-:W-:-:S07]  /*27c0*/  IMAD.U32 R0, RZ, RZ, UR6 ;  /* 0x00000006ff007e24 */ /* 0x008fce000f8e00ff */
.L_x_46:
[----:B-1----:R1:W2:Y:S02]  /*27d0*/  SYNCS.PHASECHK.TRANS64.TRYWAIT P0, [R0+URZ], R3 ;  /* 0x00000003000075a7 */ /* 0x0022a400080011ff */
[----:B--2---:R-:W-:Y:S05]  /*27e0*/  @!P0 NANOSLEEP.SYNCS 0x989680 ;  /* 0x009896800000895d */ /* 0x004fea0003900000 */
[----:B------:R-:W2:Y:S02]  /*27f0*/  @!P0 SYNCS.PHASECHK.TRANS64 P0, [R0+URZ], R3 ;  /* 0x00000003000085a7 */ /* 0x000ea400080010ff */
[----:B--2---:R-:W-:Y:S05]  /*2800*/  @P0 EXIT ;  /* 0x000000000000094d */ /* 0x004fea0003800000 */
[----:B------:R-:W-:Y:S05]  /*2810*/  BRA `(.L_x_46) ;  /* 0xfffffffc00ec7947 */ /* 0x000fea000383ffff */
.L_x_22:
[----:B------:R-:W-:-:S04]  /*2820*/  UISETP.NE.AND UP1, UPT, UR37, URZ, UPT ;  /* 0x000000ff2500728c */ /* 0x000fc8000bf25270 */
[----:B------:R-:W-:-:S09]  /*2830*/  UISETP.NE.OR UP1, UPT, UR10, 0x1, UP1 ;  /* 0x000000010a00788c */ /* 0x000fd20008f25670 */
[----:B------:R-:W-:Y:S05]  /*2840*/  BRA.U UP1, `(.L_x_47) ;  /* 0x00000005014c7547 */ /* 0x000fea000b800000 */
[----:B------:R-:W-:Y:S01]  /*2850*/  HFMA2 R11, -RZ, RZ, 0, 0 ;  /* 0x00000000ff0b7431 */ /* 0x000fe200000001ff */
[----:B------:R-:W-:Y:S01]  /*2860*/  ISETP.GE.U32.AND P2, PT, R10, 0x2, PT ;  /* 0x000000020a00780c */ /* 0x000fe20003f46070 */
[----:B------:R-:W-:Y:S01]  /*2870*/  IMAD.MOV.U32 R12, RZ, RZ, 0x1 ;  /* 0x00000001ff0c7424 */ /* 0x000fe200078e00ff */
[----:B------:R-:W-:Y:S01]  /*2880*/  CS2R R8, SRZ ;  /* 0x0000000000087805 */ /* 0x000fe2000001ff00 */
[----:B------:R-:W-:Y:S01]  /*2890*/  IMAD.MOV.U32 R3, RZ, RZ, RZ ;  /* 0x000000ffff037224 */ /* 0x000fe200078e00ff */
[----:B------:R-:W-:Y:S01]  /*28a0*/  UMOV UR4, 0x400 ;  /* 0x0000040000047882 */ /* 0x000fe20000000000 */
[----:B------:R-:W-:Y:S01]  /*28b0*/  UMOV UR6, URZ ;  /* 0x000000ff00067c82 */ /* 0x000fe20008000000 */
[----:B------:R-:W-:-:S12]  /*28c0*/  ULEA UR37, UR37, UR4, 0x18 ;  /* 0x0000000425257291 */ /* 0x000fd8000f8ec0ff */
.L_x_51:
[----:B------:R-:W-:Y:S02]  /*28d0*/  LEA R0, R3, UR37, 0x3 ;  /* 0x0000002503007c11 */ /* 0x000fe4000f8e18ff */
[----:B------:R-:W-:-:S03]  /*28e0*/  SHF.L.U32 R5, R8, 0x1f, RZ ;  /* 0x0000001f08057819 */ /* 0x000fc600000006ff */
[----:B------:R-:W-:Y:S01]  /*28f0*/  VIADD R4, R0, 0xe0 ;  /* 0x000000e000047836 */ /* 0x000fe20000000000 */
[----:B------:R-:W1:Y:S02]  /*2900*/  SYNCS.PHASECHK.TRANS64.TRYWAIT P0, [R0+URZ+0xd0], R5 ;  /* 0x0000d005000075a7 */ /* 0x000e6400080011ff */
[----:B-1----:R-:W-:Y:S05]  /*2910*/  @!P0 BRA `(.L_x_48) ;  /* 0x0000006000b48947 */ /* 0x002fea0003800000 */
.L_x_133:
[----:B------:R-:W-:Y:S01]  /*2920*/  ULEA UR5, UR6, UR37, 0x3 ;  /* 0x0000002506057291 */ /* 0x000fe2000f8e18ff */
[----:B------:R-:W-:Y:S01]  /*2930*/  PRMT R4, RZ, 0x654, R4 ;  /* 0x00000654ff047816 */ /* 0x000fe20000000004 */
[----:B-1----:R-:W-:Y:S01]  /*2940*/  @!P2 IMAD.MOV.U32 R5, RZ, RZ, 0x10 ;  /* 0x00000010ff05a424 */ /* 0x002fe200078e00ff */
[----:B------:R-:W-:Y:S01]  /*2950*/  SHF.L.U32 R7, R12, 0x1f, RZ ;  /* 0x0000001f0c077819 */ /* 0x000fe200000006ff */
[----:B------:R-:W-:Y:S01]  /*2960*/  UIADD3 UR4, UPT, UPT, UR5, 0x70, URZ ;  /* 0x0000007005047890 */ /* 0x000fe2000fffe0ff */
[----:B------:R1:W-:Y:S05]  /*2970*/  SYNCS.ARRIVE.TRANS64.RED.A1T0 RZ, [R4+URZ], RZ ;  /* 0x000000ff04ff79a7 */ /* 0x0003ea00081004ff */
[----:B------:R-:W-:Y:S01]  /*2980*/  IMAD.U32 R13, RZ, RZ, UR4 ;  /* 0x00000004ff0d7e24 */ /* 0x000fe2000f8e00ff */
[----:B------:R-:W2:Y:S04]  /*2990*/  SYNCS.PHASECHK.TRANS64.TRYWAIT P0, [UR5+0x80], R7 ;  /* 0x00008007ff0075a7 */ /* 0x000ea80008001105 */
[----:B------:R-:W-:Y:S01]  /*29a0*/  PRMT R13, R10, 0x654, R13 ;  /* 0x000006540a0d7816 */ /* 0x000fe2000000000d */
[----:B-12---:R-:W-:Y:S06]  /*29b0*/  @!P0 BRA `(.L_x_49) ;  /* 0x0000006000a08947 */ /* 0x006fec0003800000 */
.L_x_135:
[----:B------:R-:W-:Y:S01]  /*29c0*/  ULEA UR4, UR6, UR37, 0x4 ;  /* 0x0000002506047291 */ /* 0x000fe2000f8e20ff */
[----:B------:R-:W-:Y:S01]  /*29d0*/  SEL R2, R13, R2, !P2 ;  /* 0x000000020d027207 */ /* 0x000fe20005000000 */
[----:B------:R-:W-:Y:S01]  /*29e0*/  UIADD3 UR5, UPT, UPT, UR5, 0x70, URZ ;  /* 0x0000007005057890 */ /* 0x000fe2000fffe0ff */
[----:B-1----:R-:W-:Y:S01]  /*29f0*/  LEA R0, R11, UR37, 0x3 ;  /* 0x000000250b007c11 */ /* 0x002fe2000f8e18ff */
[----:B------:R-:W-:Y:S01]  /*2a00*/  UIADD3 UR4, UPT, UPT, UR4, 0x100, URZ ;  /* 0x0000010004047890 */ /* 0x000fe2000fffe0ff */
[----:B------:R1:W-:Y:S01]  /*2a10*/  @!P2 SYNCS.ARRIVE.TRANS64.RED RZ, [R2+URZ], R5 ;  /* 0x0000000502ffa9a7 */ /* 0x0003e200080004ff */
[----:B------:R-:W-:Y:S01]  /*2a20*/  UIADD3 UR6, UPT, UPT, UR6, 0x1, URZ ;  /* 0x0000000106067890 */ /* 0x000fe2000fffe0ff */
[----:B------:R-:W-:-:S03]  /*2a30*/  VIADD R3, R3, 0x1 ;  /* 0x0000000103037836 */ /* 0x000fc60000000000 */
[----:B------:R-:W-:Y:S02]  /*2a40*/  UISETP.NE.AND UP0, UPT, UR6, 0x2, UPT ;  /* 0x000000020600788c */ /* 0x000fe4000bf05270 */
[----:B------:R-:W-:Y:S01]  /*2a50*/  ISETP.NE.AND P0, PT, R3, 0x2, PT ;  /* 0x000000020300780c */ /* 0x000fe20003f05270 */
[----:B------:R-:W-:Y:S06]  /*2a60*/  UGETNEXTWORKID.BROADCAST [UR4], [UR5] ;  /* 0x00000000040073ca */ /* 0x000fec0008000100 */
[----:B------:R-:W-:Y:S02]  /*2a70*/  USEL UR4, URZ, 0x1, UP0 ;  /* 0x00000001ff047887 */ /* 0x000fe40008000000 */
[----:B------:R-:W-:-:S04]  /*2a80*/  USEL UR6, UR6, URZ, UP0 ;  /* 0x000000ff06067287 */ /* 0x000fc80008000000 */
[----:B------:R-:W-:Y:S02]  /*2a90*/  LOP3.LUT R12, R12, UR4, RZ, 0x3c, !PT ;  /* 0x000000040c0c7c12 */ /* 0x000fe4000f8e3cff */
[----:B-1----:R-:W-:-:S04]  /*2aa0*/  SHF.L.U32 R5, R9, 0x1f, RZ ;  /* 0x0000001f09057819 */ /* 0x002fc800000006ff */
[----:B------:R-:W1:Y:S02]  /*2ab0*/  SYNCS.PHASECHK.TRANS64.TRYWAIT P1, [R0+URZ+0x70], R5 ;  /* 0x00007005000075a7 */ /* 0x000e6400080211ff */
[----:B-1----:R-:W-:Y:S05]  /*2ac0*/  @!P1 BRA `(.L_x_50) ;  /* 0x0000006000749947 */ /* 0x002fea0003800000 */
.L_x_136:
[----:B------:R-:W-:Y:S01]  /*2ad0*/  LEA R4, R11, UR37, 0x4 ;  /* 0x000000250b047c11 */ /* 0x000fe2000f8e20ff */
[----:B-1----:R-:W-:Y:S01]  /*2ae0*/  VIADD R0, R0, 0x80 ;  /* 0x0000008000007836 */ /* 0x002fe20000000000 */
[----:B------:R-:W-:Y:S01]  /*2af0*/  SEL R3, R3, RZ, P0 ;  /* 0x000000ff03037207 */ /* 0x000fe20000000000 */
[----:B------:R-:W-:-:S03]  /*2b00*/  VIADD R11, R11, 0x1 ;  /* 0x000000010b0b7836 */ /* 0x000fc60000000000 */
[----:B------:R-:W1:Y:S01]  /*2b10*/  LDS.128 R4, [R4+0x100] ;  /* 0x0001000004047984 */ /* 0x000e620000000c00 */
[----:B------:R-:W-:Y:S02]  /*2b20*/  PRMT R0, RZ, 0x654, R0 ;  /* 0x00000654ff007816 */ /* 0x000fe40000000000 */
[C---:B------:R-:W-:Y:S01]  /*2b30*/  ISETP.NE.AND P1, PT, R11.reuse, 0x2, PT ;  /* 0x000000020b00780c */ /* 0x040fe20003f25270 */
[----:B------:R-:W-:Y:S01]  /*2b40*/  @!PT LDS RZ, [RZ] ;  /* 0x00000000fffff984 */ /* 0x000fe20000000800 */
[----:B------:R-:W-:Y:S01]  /*2b50*/  @!PT LDS RZ, [RZ] ;  /* 0x00000000fffff984 */ /* 0x000fe20000000800 */
[----:B------:R-:W-:Y:S01]  /*2b60*/  @!PT LDS RZ, [RZ] ;  /* 0x00000000fffff984 */ /* 0x000fe20000000800 */
[----:B------:R-:W-:Y:S01]  /*2b70*/  @!PT LDS RZ, [RZ] ;  /* 0x00000000fffff984 */ /* 0x000fe20000000800 */
[----:B------:R2:W-:Y:S06]  /*2b80*/  MEMBAR.ALL.CTA ;  /* 0x0000000000007992 */ /* 0x0005ec0000008000 */
[----:B--2---:R-:W2:Y:S01]  /*2b90*/  FENCE.VIEW.ASYNC.S ;  /* 0x00000000000073c6 */ /* 0x004ea20000000000 */
[----:B------:R-:W-:Y:S01]  /*2ba0*/  SEL R11, R11, RZ, P1 ;  /* 0x000000ff0b0b7207 */ /* 0x000fe20000800000 */
[----:B--2---:R2:W-:Y:S01]  /*2bb0*/  SYNCS.ARRIVE.TRANS64.RED.A1T0 RZ, [R0+URZ], RZ ;  /* 0x000000ff00ff79a7 */ /* 0x0045e200081004ff */
[----:B-1----:R-:W-:-:S02]  /*2bc0*/  LOP3.LUT P3, RZ, R6, 0x1, RZ, 0xc0, !PT ;  /* 0x0000000106ff7812 */ /* 0x002fc4000786c0ff */
[----:B------:R-:W-:-:S04]  /*2bd0*/  SEL R5, RZ, 0x1, P0 ;  /* 0x00000001ff057807 */ /* 0x000fc80000000000 */
[----:B------:R-:W-:Y:S02]  /*2be0*/  LOP3.LUT R8, R8, R5, RZ, 0x3c, !PT ;  /* 0x0000000508087212 */ /* 0x000fe400078e3cff */
[----:B--2---:R-:W-:-:S04]  /*2bf0*/  SEL R0, RZ, 0x1, P1 ;  /* 0x00000001ff007807 */ /* 0x004fc80000800000 */
[----:B------:R-:W-:Y:S01]  /*2c00*/  LOP3.LUT R9, R9, R0, RZ, 0x3c, !PT ;  /* 0x0000000009097212 */ /* 0x000fe200078e3cff */
[----:B------:R-:W-:Y:S06]  /*2c10*/  @P3 BRA `(.L_x_51) ;  /* 0xfffffffc002c3947 */ /* 0x000fec000383ffff */
[----:B------:R-:W-:Y:S01]  /*2c20*/  ULEA UR5, UR6, UR37, 0x3 ;  /* 0x0000002506057291 */ /* 0x000fe2000f8e18ff */
[----:B------:R-:W-:-:S08]  /*2c30*/  SHF.L.U32 R3, R12, 0x1f, RZ ;  /* 0x0000001f0c037819 */ /* 0x000fd000000006ff */
[----:B------:R-:W1:Y:S02]  /*2c40*/  SYNCS.PHASECHK.TRANS64 P0, [UR5+0x80], R3 ;  /* 0x00008003ff0075a7 */ /* 0x000e640008001005 */
[----:B-1----:R-:W-:Y:S05]  /*2c50*/  @P0 BRA `(.L_x_52) ;  /* 0x0000000000080947 */ /* 0x002fea0003800000 */
[----:B------:R-:W1:Y:S02]  /*2c60*/  SYNCS.PHASECHK.TRANS64.TRYWAIT P0, [UR5+0x80], R3 ;  /* 0x00008003ff0075a7 */ /* 0x000e640008001105 */
[----:B-1----:R-:W-:Y:S05]  /*2c70*/  @!P0 BRA `(.L_x_53) ;  /* 0x00000060001c8947 */ /* 0x002fea0003800000 */
.L_x_52:
[----:B------:R-:W-:-:S04]  /*2c80*/  UIADD3 UR4, UPT, UPT, UR6, 0x1, URZ ;  /* 0x0000000106047890 */ /* 0x000fc8000fffe0ff */
[----:B------:R-:W-:-:S04]  /*2c90*/  UISETP.NE.AND UP0, UPT, UR4, 0x2, UPT ;  /* 0x000000020400788c */ /* 0x000fc8000bf05270 */
[----:B------:R-:W-:Y:S02]  /*2ca0*/  USEL UR7, URZ, 0x1, UP0 ;  /* 0x00000001ff077887 */ /* 0x000fe40008000000 */
[----:B------:R-:W-:-:S04]  /*2cb0*/  USEL UR4, UR4, URZ, UP0 ;  /* 0x000000ff04047287 */ /* 0x000fc80008000000 */
[----:B------:R-:W-:Y:S01]  /*2cc0*/  ULEA UR4, UR4, UR37, 0x3 ;  /* 0x0000002504047291 */ /* 0x000fe2000f8e18ff */
[----:B-1----:R-:W-:-:S04]  /*2cd0*/  LOP3.LUT R3, R12, UR7, RZ, 0x3c, !PT ;  /* 0x000000070c037c12 */ /* 0x002fc8000f8e3cff */
[----:B------:R-:W-:-:S04]  /*2ce0*/  SHF.L.U32 R0, R3, 0x1f, RZ ;  /* 0x0000001f03007819 */ /* 0x000fc800000006ff */
[----:B------:R-:W1:Y:S02]  /*2cf0*/  SYNCS.PHASECHK.TRANS64 P0, [UR4+0x80], R0 ;  /* 0x00008000ff0075a7 */ /* 0x000e640008001004 */
[----:B-1----:R-:W-:Y:S05]  /*2d00*/  @P0 EXIT ;  /* 0x000000000000094d */ /* 0x002fea0003800000 */
[----:B------:R-:W-:Y:S02]  /*2d10*/  SHF.L.U32 R3, R3, 0x1f, RZ ;  /* 0x0000001f03037819 */ /* 0x000fe400000006ff */
[----:B------:R-:W-:-:S07]  /*2d20*/  MOV R0, UR4 ;  /* 0x0000000400007c02 */ /* 0x000fce0008000f00 */
.L_x_54:
[----:B-1----:R1:W2:Y:S02]  /*2d30*/  SYNCS.PHASECHK.TRANS64.TRYWAIT P0, [R0+URZ+0x80], R3 ;  /* 0x00008003000075a7 */ /* 0x0022a400080011ff */
[----:B--2---:R-:W-:Y:S05]  /*2d40*/  @!P0 NANOSLEEP.SYNCS 0x989680 ;  /* 0x009896800000895d */ /* 0x004fea0003900000 */
[----:B------:R-:W2:Y:S02]  /*2d50*/  @!P0 SYNCS.PHASECHK.TRANS64 P0, [R0+URZ+0x80], R3 ;  /* 0x00008003000085a7 */ /* 0x000ea400080010ff */
[----:B--2---:R-:W-:Y:S05]  /*2d60*/  @P0 EXIT ;  /* 0x000000000000094d */ /* 0x004fea0003800000 */
[----:B------:R-:W-:Y:S05]  /*2d70*/  BRA `(.L_x_54) ;  /* 0xfffffffc00ec7947 */ /* 0x000fea000383ffff */
.L_x_47:
[----:B------:R-:W-:Y:S05]  /*2d80*/  BRA.U UP4, `(.L_x_55) ;  /* 0x0000001104847547 */ /* 0x000fea000b800000 */
[----:B------:R-:W-:Y:S01]  /*2d90*/  UMOV UR6, 0x40 ;  /* 0x0000004000067882 */ /* 0x000fe20000000000 */
[----:B------:R-:W-:Y:S01]  /*2da0*/  NOP ;  /* 0x0000000000007918 */ /* 0x000fe20000000000 */
[----:B------:R-:W-:Y:S01]  /*2db0*/  ULEA UR6, UR37, UR6, 0x18 ;  /* 0x0000000625067291 */ /* 0x000fe2000f8ec0ff */
[----:B------:R-:W-:Y:S02]  /*2dc0*/  UMOV UR7, 0x400 ;  /* 0x0000040000077882 */ /* 0x000fe40000000000 */
[----:B------:R-:W-:-:S06]  /*2dd0*/  ULEA UR37, UR37, UR7, 0x18 ;  /* 0x0000000725257291 */ /* 0x000fcc000f8ec0ff */
[----:B------:R-:W1:Y:S02]  /*2de0*/  LDS.U8 R2, [UR6+0x1c] ;  /* 0x00001c06ff027984 */ /* 0x000e640008000000 */
[----:B-1----:R-:W-:-:S13]  /*2df0*/  ISETP.NE.AND P0, PT, R2, RZ, PT ;  /* 0x000000ff0200720c */ /* 0x002fda0003f05270 */
[----:B------:R-:W-:Y:S05]  /*2e00*/  @P0 BRA `(.L_x_56) ;  /* 0x0000000400080947 */ /* 0x000fea0003800000 */
[----:B------:R-:W-:Y:S02]  /*2e10*/  UISETP.NE.U32.AND UP0, UPT, UR5, 0x1, UPT ;  /* 0x000000010500788c */ /* 0x000fe4000bf05070 */
[----:B------:R-:W-:-:S07]  /*2e20*/  UIADD3 UR8, UPT, UPT, UR6, 0x8, URZ ;  /* 0x0000000806087890 */ /* 0x000fce000fffe0ff */
[----:B------:R-:W-:Y:S05]  /*2e30*/  BRA.U !UP0, `(.L_x_57) ;  /* 0x00000001089c7547 */ /* 0x000fea000b800000 */
[----:B------:R-:W-:Y:S01]  /*2e40*/  ELECT P0, URZ, PT ;  /* 0x0000000000ff782f */ /* 0x000fe20003800000 */
[----:B------:R-:W-:-:S12]  /*2e50*/  BSSY B0, `(.L_x_57) ;  /* 0x0000025000007945 */ /* 0x000fd80003800000 */
[----:B------:R-:W-:Y:S05]  /*2e60*/  @!P0 BRA `(.L_x_58) ;  /* 0x00000000008c8947 */ /* 0x000fea0003800000 */
[----:B------:R-:W-:-:S05]  /*2e70*/  UMOV UR7, 0x10 ;  /* 0x0000001000077882 */ /* 0x000fca0000000000 */
[----:B------:R-:W-:Y:S04]  /*2e80*/  DEPBAR.LE SB1, 0x36 ;  /* 0x00009d800000791a */ /* 0x000fe80000000000 */
[----:B------:R-:W1:Y:S02]  /*2e90*/  UTCATOMSWS.2CTA.FIND_AND_SET.ALIGN UP1, UR7, UR7 ;  /* 0x00000007000775e3 */ /* 0x000e640008220800 */
[----:B-1----:R-:W-:Y:S01]  /*2ea0*/  MOV R11, UR7 ;  /* 0x00000007000b7c02 */ /* 0x002fe20008000f00 */
[----:B------:R-:W-:Y:S06]  /*2eb0*/  BRA.U UP1, `(.L_x_59) ;  /* 0x0000000101187547 */ /* 0x000fec000b800000 */
.L_x_60:
[----:B------:R-:W-:Y:S05]  /*2ec0*/  NANOSLEEP 0x64 ;  /* 0x000000640000795d */ /* 0x000fea0003800000 */
[----:B------:R-:W-:-:S05]  /*2ed0*/  UMOV UR7, 0x10 ;  /* 0x0000001000077882 */ /* 0x000fca0000000000 */
[----:B------:R-:W-:Y:S04]  /*2ee0*/  DEPBAR.LE SB1, 0x36 ;  /* 0x00009d800000791a */ /* 0x000fe80000000000 */
[----:B------:R-:W1:Y:S02]  /*2ef0*/  UTCATOMSWS.2CTA.FIND_AND_SET.ALIGN UP1, UR7, UR7 ;  /* 0x00000007000775e3 */ /* 0x000e640008220800 */
[----:B-1----:R-:W-:Y:S01]  /*2f00*/  MOV R11, UR7 ;  /* 0x00000007000b7c02 */ /* 0x002fe20008000f00 */
[----:B------:R-:W-:Y:S05]  /*2f10*/  BRA.U !UP1, `(.L_x_60) ;  /* 0xfffffffd09e87547 */ /* 0x000fea000b83ffff */
.L_x_59:
[----:B------:R-:W1:Y:S01]  /*2f20*/  LDS R5, [UR6+0x10] ;  /* 0x00001006ff057984 */ /* 0x000e620008000800 */
[----:B------:R-:W-:Y:S01]  /*2f30*/  IMAD.U32 R3, RZ, RZ, UR37 ;  /* 0x00000025ff037e24 */ /* 0x000fe2000f8e00ff */
[----:B------:R-:W-:-:S03]  /*2f40*/  MOV R2, UR4 ;  /* 0x0000000400027c02 */ /* 0x000fc60008000f00 */
[----:B------:R-:W-:Y:S01]  /*2f50*/  VIADD R3, R3, 0x120 ;  /* 0x0000012003037836 */ /* 0x000fe20000000000 */
[----:B-1----:R-:W-:-:S04]  /*2f60*/  SHF.L.U32 R5, R5, 0x1f, RZ ;  /* 0x0000001f05057819 */ /* 0x002fc800000006ff */
[----:B------:R-:W1:Y:S02]  /*2f70*/  SYNCS.PHASECHK.TRANS64.TRYWAIT P0, [UR6+0x8], R5 ;  /* 0x00000805ff0075a7 */ /* 0x000e640008001106 */
[----:B-1----:R-:W-:Y:S05]  /*2f80*/  @P0 BRA `(.L_x_61) ;  /* 0x0000000000080947 */ /* 0x002fea0003800000 */
[----:B------:R-:W1:Y:S02]  /*2f90*/  SYNCS.PHASECHK.TRANS64.TRYWAIT P0, [UR6+0x8], R5 ;  /* 0x00000805ff0075a7 */ /* 0x000e640008001106 */
[----:B-1----:R-:W-:Y:S05]  /*2fa0*/  @!P0 BRA `(.L_x_62) ;  /* 0x0000005c00688947 */ /* 0x002fea0003800000 */
.L_x_61:
[----:B-1----:R-:W-:Y:S01]  /*2fb0*/  HFMA2 R4, -RZ, RZ, 0, 5.9604644775390625e-08 ;  /* 0x00000001ff047431 */ /* 0x002fe200000001ff */
[----:B------:R-:W-:Y:S01]  /*2fc0*/  UPRMT UR7, UR4, 0x654, UR8 ;  /* 0x0000065404077896 */ /* 0x000fe20008000008 */
[----:B------:R-:W-:Y:S01]  /*2fd0*/  IMAD.MOV.U32 R6, RZ, RZ, 0xffff ;  /* 0x0000ffffff067424 */ /* 0x000fe200078e00ff */
[----:B------:R-:W-:Y:S01]  /*2fe0*/  PRMT R2, R2, 0x654, R3 ;  /* 0x0000065402027816 */ /* 0x000fe20000000003 */
[----:B------:R-:W-:Y:S02]  /*2ff0*/  IMAD.MOV.U32 R5, RZ, RZ, 0x4 ;  /* 0x00000004ff057424 */ /* 0x000fe400078e00ff */
[----:B------:R-:W-:Y:S01]  /*3000*/  IMAD.SHL.U32 R9, R11, 0x20, RZ ;  /* 0x000000200b097824 */ /* 0x000fe200078e00ff */
[----:B------:R-:W-:Y:S02]  /*3010*/  MOV R3, UR7 ;  /* 0x0000000700037c02 */ /* 0x000fe40008000f00 */
[-C--:B------:R-:W-:Y:S01]  /*3020*/  SHF.L.U32 R7, R6, R11.reuse, RZ ;  /* 0x0000000b06077219 */ /* 0x080fe200000006ff */
[----:B------:R1:W-:Y:S01]  /*3030*/  SYNCS.ARRIVE.TRANS64.RED RZ, [UR7], R5 ;  /* 0x00000005ffff79a7 */ /* 0x0003e20008000407 */
[----:B------:R-:W-:Y:S01]  /*3040*/  SHF.L.U32 R6, R4, R11, RZ ;  /* 0x0000000b04067219 */ /* 0x000fe200000006ff */
[----:B------:R1:W-:Y:S04]  /*3050*/  STS [UR37+0x120], R9 ;  /* 0x00012009ff007988 */ /* 0x0003e80008000825 */
[----:B------:R1:W-:Y:S04]  /*3060*/  STAS [R2.64], R11 ;  /* 0x0000000b02007dbd */ /* 0x0003e8000c0008ff */
[----:B------:R1:W-:Y:S04]  /*3070*/  ATOMS.OR RZ, [UR6+0x14], R7 ;  /* 0x00001407ffff798c */ /* 0x0003e8000b000006 */
[----:B------:R1:W-:Y:S04]  /*3080*/  ATOMS.OR RZ, [UR6+0x18], R6 ;  /* 0x00001806ffff798c */ /* 0x0003e8000b000006 */
[----:B------:R1:W-:Y:S02]  /*3090*/  ATOMS.XOR RZ, [UR6+0x10], R4 ;  /* 0x00001004ffff798c */ /* 0x0003e4000b800006 */
.L_x_58:
[----:B------:R-:W-:Y:S05]  /*30a0*/  BSYNC B0 ;  /* 0x0000000000007941 */ /* 0x000fea0003800000 */
.L_x_57:
[----:B------:R-:W-:Y:S05]  /*30b0*/  BRA.U UP0, `(.L_x_63) ;  /* 0x00000001006c7547 */ /* 0x000fea000b800000 */
[----:B------:R-:W-:-:S03]  /*30c0*/  UMOV UR7, 0xffffffff ;  /* 0xffffffff00077882 */ /* 0x000fc60000000000 */
[----:B------:R-:W-:Y:S05]  /*30d0*/  BRA.DIV UR7, `(.L_x_64) ;  /* 0x0000005e07347947 */ /* 0x000fea000b800000 */
[----:B------:R-:W-:-:S13]  /*30e0*/  ELECT P6, URZ, PT ;  /* 0x0000000000ff782f */ /* 0x000fda00038c0000 */
.L_x_140:
[----:B------:R-:W-:Y:S05]  /*30f0*/  @!P6 BRA `(.L_x_63) ;  /* 0x00000000005ce947 */ /* 0x000fea0003800000 */
[----:B-1----:R-:W1:Y:S02]  /*3100*/  LDS R3, [UR6+0x10] ;  /* 0x00001006ff037984 */ /* 0x002e640008000800 */
[----:B-1----:R-:W-:-:S04]  /*3110*/  SHF.L.U32 R3, R3, 0x1f, RZ ;  /* 0x0000001f03037819 */ /* 0x002fc800000006ff */
[----:B------:R-:W1:Y:S02]  /*3120*/  SYNCS.PHASECHK.TRANS64.TRYWAIT P0, [UR6+0x8], R3 ;  /* 0x00000803ff0075a7 */ /* 0x000e640008001106 */
[----:B-1----:R-:W-:Y:S05]  /*3130*/  @P0 BRA `(.L_x_65) ;  /* 0x0000000000080947 */ /* 0x002fea0003800000 */
[----:B------:R-:W1:Y:S02]  /*3140*/  SYNCS.PHASECHK.TRANS64.TRYWAIT P0, [UR6+0x8], R3 ;  /* 0x00000803ff0075a7 */ /* 0x000e640008001106 */
[----:B-1----:R-:W-:Y:S05]  /*3150*/  @!P0 BRA `(.L_x_66) ;  /* 0x0000005c00348947 */ /* 0x002fea0003800000 */
.L_x_65:
[----:B------:R-:W2:Y:S01]  /*3160*/  LDS R5, [UR37+0x120] ;  /* 0x00012025ff057984 */ /* 0x000ea20008000800 */
[----:B-1----:R-:W-:Y:S02]  /*3170*/  HFMA2 R2, -RZ, RZ, 0, 5.9604644775390625e-08 ;  /* 0x00000001ff027431 */ /* 0x002fe400000001ff */
[----:B------:R-:W-:Y:S01]  /*3180*/  IMAD.MOV.U32 R3, RZ, RZ, 0xffff ;  /* 0x0000ffffff037424 */ /* 0x000fe200078e00ff */
[----:B------:R-:W-:Y:S01]  /*3190*/  UPRMT UR7, UR4, 0x654, UR8 ;  /* 0x0000065404077896 */ /* 0x000fe20008000008 */
[----:B--2---:R-:W-:-:S03]  /*31a0*/  IMAD.SHL.U32 R4, R5, 0x20, RZ ;  /* 0x0000002005047824 */ /* 0x004fc600078e00ff */
[-C--:B------:R-:W-:Y:S02]  /*31b0*/  SHF.L.U32 R3, R3, R5.reuse, RZ ;  /* 0x0000000503037219 */ /* 0x080fe400000006ff */
[----:B------:R-:W-:Y:S01]  /*31c0*/  SHF.L.U32 R5, R2, R5, RZ ;  /* 0x0000000502057219 */ /* 0x000fe200000006ff */
[----:B------:R2:W-:Y:S04]  /*31d0*/  STS [UR37+0x120], R4 ;  /* 0x00012004ff007988 */ /* 0x0005e80008000825 */
[----:B------:R2:W-:Y:S04]  /*31e0*/  ATOMS.OR RZ, [UR6+0x14], R3 ;  /* 0x00001403ffff798c */ /* 0x0005e8000b000006 */
[----:B------:R2:W-:Y:S01]  /*31f0*/  ATOMS.OR RZ, [UR6+0x18], R5 ;  /* 0x00001805ffff798c */ /* 0x0005e2000b000006 */
[----:B------:R-:W-:Y:S03]  /*3200*/  SYNCS.ARRIVE.TRANS64.RED.A1T0 RZ, [UR7], RZ ;  /* 0x000000ffffff79a7 */ /* 0x000fe60008100407 */
[----:B------:R2:W-:Y:S01]  /*3210*/  ATOMS.XOR RZ, [UR6+0x10], R2 ;  /* 0x00001002ffff798c */ /* 0x0005e2000b800006 */
[----:B------:R-:W-:Y:S05]  /*3220*/  BRA `(.L_x_63) ;  /* 0x0000000000107947 */ /* 0x000fea0003800000 */
.L_x_56:
[----:B------:R-:W-:-:S05]  /*3230*/  MOV R2, 0xffffffff ;  /* 0xffffffff00027802 */ /* 0x000fca0000000f00 */
[----:B------:R1:W-:Y:S02]  /*3240*/  STS [UR37+0x120], R2 ;  /* 0x00012002ff007988 */ /* 0x0003e40008000825 */
[----:B-1----:R-:W-:Y:S02]  /*3250*/  MOV R2, 0x3270 ;  /* 0x0000327000027802 */ /* 0x002fe40000000f00 */
[----:B-----5:R-:W-:Y:S05]  /*3260*/  CALL.REL.NOINC `($__internal_1_$__cuda_sm10x_tcgen05_guardrail_trap_phase_invalid_during_alloc) ;  /* 0x00000060007c7944 */ /* 0x020fea0003c00000 */
.L_x_63:
[----:B------:R-:W-:Y:S05]  /*3270*/  WARPSYNC.ALL ;  /* 0x0000000000007948 */ /* 0x000fea0003800000 */
[----:B------:R-:W3:Y:S01]  /*3280*/  S2UR UR8, SR_CgaCtaId ;  /* 0x00000000000879c3 */ /* 0x000ee20000008800 */
[----:B------:R-:W-:Y:S01]  /*3290*/  UMOV UR6, 0x400 ;  /* 0x0000040000067882 */ /* 0x000fe20000000000 */
[----:B------:R-:W-:-:S06]  /*32a0*/  NOP ;  /* 0x0000000000007918 */ /* 0x000fcc0000000000 */
[----:B------:R-:W-:Y:S06]  /*32b0*/  BAR.ARV 0x6, 0xa0 ;  /* 0x0182800000007b1d */ /* 0x000fec0000002000 */
[----:B------:R-:W-:Y:S01]  /*32c0*/  LOP3.LUT R0, R0, 0xffff, RZ, 0xc0, !PT ;  /* 0x0000ffff00007812 */ /* 0x000fe200078ec0ff */
[----:B-1----:R-:W-:Y:S01]  /*32d0*/  IMAD.MOV.U32 R9, RZ, RZ, 0x1 ;  /* 0x00000001ff097424 */ /* 0x002fe200078e00ff */
[----:B------:R-:W-:Y:S01]  /*32e0*/  LOP3.LUT R8, R8, 0xffff, RZ, 0xc0, !PT ;  /* 0x0000ffff08087812 */ /* 0x000fe200078ec0ff */
[----:B------:R-:W-:Y:S01]  /*32f0*/  UMOV UR22, URZ ;  /* 0x000000ff00167c82 */ /* 0x000fe20008000000 */
[----:B------:R-:W-:Y:S01]  /*3300*/  R2UR UR12, R0 ;  /* 0x00000000000c72ca */ /* 0x000fe200000e0000 */
[----:B------:R-:W-:Y:S01]  /*3310*/  UMOV UR21, URZ ;  /* 0x000000ff00157c82 */ /* 0x000fe20008000000 */
[----:B------:R-:W-:Y:S01]  /*3320*/  R2UR UR13, R8 ;  /* 0x00000000080d72ca */ /* 0x000fe200000e0000 */
[----:B------:R-:W-:Y:S01]  /*3330*/  IMAD.MOV.U32 R8, RZ, RZ, RZ ;  /* 0x000000ffff087224 */ /* 0x000fe200078e00ff */
[----:B------:R-:W-:-:S02]  /*3340*/  UISETP.NE.AND UP2, UPT, UR5, URZ, UPT ;  /* 0x000000ff0500728c */ /* 0x000fc4000bf45270 */
[----:B---3--:R-:W-:Y:S01]  /*3350*/  ULEA UR8, UR8, UR6, 0x18 ;  /* 0x0000000608087291 */ /* 0x008fe2000f8ec0ff */
[----:B------:R-:W1:Y:S03]  /*3360*/  LDCU UR6, c[0x0][0x38c] ;  /* 0x00007180ff0677ac */ /* 0x000e660008000800 */
[----:B------:R-:W-:Y:S02]  /*3370*/  UIADD3 UR14, UPT, UPT, UR8, 0x8400, URZ ;  /* 0x00008400080e7890 */ /* 0x000fe4000fffe0ff */
[----:B------:R-:W-:-:S03]  /*3380*/  UIADD3 UR15, UPT, UPT, UR8, 0xc400, URZ ;  /* 0x0000c400080f7890 */ /* 0x000fc6000fffe0ff */
[----:B--2---:R-:W2:Y:S01]  /*3390*/  LDS R2, [UR8+0x120] ;  /* 0x00012008ff027984 */ /* 0x004ea20008000800 */
[----:B------:R-:W-:Y:S02]  /*33a0*/  USHF.R.U32.HI UR14, URZ, 0x4, UR14 ;  /* 0x00000004ff0e7899 */ /* 0x000fe4000801160e */
[----:B------:R-:W-:Y:S02]  /*33b0*/  USHF.R.U32.HI UR15, URZ, 0x4, UR15 ;  /* 0x00000004ff0f7899 */ /* 0x000fe4000801160f */
[----:B------:R-:W-:Y:S02]  /*33c0*/  ULOP3.LUT UR14, UR14, 0x3fff, URZ, 0xc0, !UPT ;  /* 0x00003fff0e0e7892 */ /* 0x000fe4000f8ec0ff */
[----:B------:R-:W-:Y:S02]  /*33d0*/  ULOP3.LUT UR15, UR15, 0x3fff, URZ, 0xc0, !UPT ;  /* 0x00003fff0f0f7892 */ /* 0x000fe4000f8ec0ff */
[----:B------:R-:W-:Y:S02]  /*33e0*/  ULOP3.LUT UR14, UR14, 0x10000, URZ, 0xfc, !UPT ;  /* 0x000100000e0e7892 */ /* 0x000fe4000f8efcff */
[----:B-1----:R-:W-:-:S02]  /*33f0*/  UIADD3 UR6, UPT, UPT, UR6, 0x1f, URZ ;  /* 0x0000001f06067890 */ /* 0x002fc4000fffe0ff */
[----:B------:R-:W-:Y:S02]  /*3400*/  ULOP3.LUT UR15, UR15, 0x10000, URZ, 0xfc, !UPT ;  /* 0x000100000f0f7892 */ /* 0x000fe4000f8efcff */
[----:B------:R-:W-:Y:S01]  /*3410*/  USHF.R.S32.HI UR7, URZ, 0x1f, UR6 ;  /* 0x0000001fff077899 */ /* 0x000fe20008011406 */
[----:B------:R-:W-:Y:S01]  /*3420*/  UMOV UR20, URZ ;  /* 0x000000ff00147c82 */ /* 0x000fe20008000000 */
[----:B------:R-:W-:Y:S02]  /*3430*/  UMOV UR26, 0x0 ;  /* 0x00000000001a7882 */ /* 0x000fe40000000000 */
[----:B------:R-:W-:Y:S01]  /*3440*/  ULEA.HI UR7, UR7, UR6, URZ, 0x5 ;  /* 0x0000000607077291 */ /* 0x000fe2000f8f28ff */
[----:B------:R-:W-:-:S03]  /*3450*/  UMOV UR27, 0x102004a0 ;  /* 0x102004a0001b7882 */ /* 0x000fc60000000000 */
[----:B------:R-:W-:-:S04]  /*3460*/  USHF.R.S32.HI UR7, URZ, 0x5, UR7 ;  /* 0x00000005ff077899 */ /* 0x000fc80008011407 */
[----:B------:R-:W-:-:S04]  /*3470*/  UISETP.LT.AND UP0, UPT, UR7, 0x1, UPT ;  /* 0x000000010700788c */ /* 0x000fc8000bf01270 */
[----:B------:R-:W-:Y:S01]  /*3480*/  USEL UR23, UR7, 0x1, !UP0 ;  /* 0x0000000107177887 */ /* 0x000fe2000c000000 */
[----:B--2---:R-:W-:Y:S02]  /*3490*/  R2UR UR24, R2 ;  /* 0x00000000021872ca */ /* 0x004fe400000e0000 */
[----:B------:R-:W-:-:S13]  /*34a0*/  CS2R R2, SRZ ;  /* 0x0000000000027805 */ /* 0x000fda000001ff00 */
.L_x_74:
[C---:B------:R-:W-:Y:S02]  /*34b0*/  LEA R0, R8.reuse, UR8, 0x3 ;  /* 0x0000000808007c11 */ /* 0x040fe4000f8e18ff */
[----:B------:R-:W-:Y:S02]  /*34c0*/  SHF.L.U32 R5, R3, 0x1f, RZ ;  /* 0x0000001f03057819 */ /* 0x000fe400000006ff */
[----:B------:R-:W-:Y:S02]  /*34d0*/  LEA R4, R8, UR8, 0x4 ;  /* 0x0000000808047c11 */ /* 0x000fe4000f8e20ff */
[----:B------:R-:W1:Y:S02]  /*34e0*/  SYNCS.PHASECHK.TRANS64.TRYWAIT P0, [R0+URZ+0x70], R5 ;  /* 0x00007005000075a7 */ /* 0x000e6400080011ff */
[----:B-1-34-:R-:W-:Y:S05]  /*34f0*/  @!P0 BRA `(.L_x_67) ;  /* 0x0000005800648947 */ /* 0x01afea0003800000 */
.L_x_141:
[----:B-1----:R-:W1:Y:S01]  /*3500*/  LDS.128 R4, [R4+0x100] ;  /* 0x0001000004047984 */ /* 0x002e620000000c00 */
[----:B------:R-:W-:Y:S02]  /*3510*/  VIADD R0, R0, 0x80 ;  /* 0x0000008000007836 */ /* 0x000fe40000000000 */
[----:B------:R-:W-:Y:S01]  /*3520*/  VIADD R8, R8, 0x1 ;  /* 0x0000000108087836 */ /* 0x000fe20000000000 */
[----:B------:R-:W-:Y:S01]  /*3530*/  @!PT LDS RZ, [RZ] ;  /* 0x00000000fffff984 */ /* 0x000fe20000000800 */
[----:B------:R-:W-:Y:S01]  /*3540*/  @!PT LDS RZ, [RZ] ;  /* 0x00000000fffff984 */ /* 0x000fe20000000800 */
[----:B------:R-:W-:Y:S01]  /*3550*/  @!PT LDS RZ, [RZ] ;  /* 0x00000000fffff984 */ /* 0x000fe20000000800 */
[----:B------:R-:W-:Y:S01]  /*3560*/  @!PT LDS RZ, [RZ] ;  /* 0x00000000fffff984 */ /* 0x000fe20000000800 */
[----:B------:R2:W-:Y:S06]  /*3570*/  MEMBAR.ALL.CTA ;  /* 0x0000000000007992 */ /* 0x0005ec0000008000 */
[----:B--2---:R-:W2:Y:S01]  /*3580*/  FENCE.VIEW.ASYNC.S ;  /* 0x00000000000073c6 */ /* 0x004ea20000000000 */
[----:B------:R-:W-:-:S04]  /*3590*/  PRMT R0, RZ, 0x654, R0 ;  /* 0x00000654ff007816 */ /* 0x000fc80000000000 */
[----:B--2---:R2:W-:Y:S01]  /*35a0*/  SYNCS.ARRIVE.TRANS64.RED.A1T0 RZ, [R0+URZ], RZ ;  /* 0x000000ff00ff79a7 */ /* 0x0045e200081004ff */
[----:B-1----:R-:W-:Y:S01]  /*35b0*/  LOP3.LUT P1, RZ, R6, 0x1, RZ, 0xc0, !PT ;  /* 0x0000000106ff7812 */ /* 0x002fe2000782c0ff */
[----:B--2---:R-:W-:-:S12]  /*35c0*/  BRA.U UP2, `(.L_x_68) ;  /* 0x0000000102cc7547 */ /* 0x004fd8000b800000 */
[----:B------:R-:W1:Y:S01]  /*35d0*/  LDCU UR6, c[0x0][0x38c] ;  /* 0x00007180ff0677ac */ /* 0x000e620008000800 */
[----:B------:R-:W-:Y:S02]  /*35e0*/  PLOP3.LUT P2, PT, PT, PT, PT, 0x80, 0x8 ;  /* 0x000000000008781c */ /* 0x000fe40003f4f070 */
[----:B------:R-:W-:Y:S01]  /*35f0*/  SHF.L.U32 R5, R9, 0x1f, RZ ;  /* 0x0000001f09057819 */ /* 0x000fe200000006ff */
[----:B------:R-:W-:Y:S02]  /*3600*/  ULEA UR11, UR22, UR8, 0x3 ;  /* 0x00000008160b7291 */ /* 0x000fe4000f8e18ff */
[----:B-1----:R-:W-:-:S06]  /*3610*/  UISETP.GE.AND UP0, UPT, UR6, 0x1, UPT ;  /* 0x000000010600788c */ /* 0x002fcc000bf06270 */
[----:B------:R-:W-:-:S05]  /*3620*/  PLOP3.LUT P0, PT, PT, PT, UP0, 0x80, 0x8 ;  /* 0x000000000008781c */ /* 0x000fca0003f0f008 */
[----:B------:R-:W-:-:S08]  /*3630*/  @UP0 ULEA UR6, UR21, UR8, 0x3 ;  /* 0x0000000815060291 */ /* 0x000fd0000f8e18ff */
[----:B------:R-:W-:-:S04]  /*3640*/  @P0 SHF.L.U32 R0, R2, 0x1f, RZ ;  /* 0x0000001f02000819 */ /* 0x000fc800000006ff */
[----:B------:R1:W2:Y:S01]  /*3650*/  @P0 SYNCS.PHASECHK.TRANS64.TRYWAIT P2, [UR6], R0 ;  /* 0x00000000ff0005a7 */ /* 0x0002a20008041106 */
[----:B------:R-:W3:Y:S02]  /*3660*/  SYNCS.PHASECHK.TRANS64.TRYWAIT P0, [UR11+0xb0], R5 ;  /* 0x0000b005ff0075a7 */ /* 0x000ee4000800110b */
[----:B-123--:R-:W-:Y:S05]  /*3670*/  @!P0 BRA `(.L_x_69) ;  /* 0x0000005800188947 */ /* 0x00efea0003800000 */
.L_x_143:
[----:B------:R-:W-:Y:S01]  /*3680*/  UMOV UR19, UR20 ;  /* 0x0000001400137c82 */ /* 0x000fe20008000000 */
[----:B------:R-:W-:Y:S05]  /*3690*/  BRA.U !UP0, `(.L_x_70) ;  /* 0x0000000108887547 */ /* 0x000fea000b800000 */
[----:B------:R-:W-:Y:S02]  /*36a0*/  UIADD3 UR19, UPT, UPT, UR23, UR20, URZ ;  /* 0x0000001417137290 */ /* 0x000fe4000fffe0ff */
[----:B------:R-:W-:Y:S02]  /*36b0*/  ULEA UR10, UR22, UR24, 0x7 ;  /* 0x00000018160a7291 */ /* 0x000fe4000f8e38ff */
[----:B------:R-:W-:Y:S01]  /*36c0*/  UPLOP3.LUT UP3, UPT, UPT, UPT, UPT, 0x40, 0x4 ;  /* 0x000000000004789c */ /* 0x000fe20003f6e870 */
[----:B------:R-:W-:Y:S01]  /*36d0*/  UMOV UR18, UR7 ;  /* 0x0000000700127c82 */ /* 0x000fe20008000000 */
[----:B------:R-:W-:-:S09]  /*36e0*/  UMOV UR17, UR21 ;  /* 0x0000001500117c82 */ /* 0x000fd20008000000 */
.L_x_73:
[----:B--2---:R-:W-:Y:S01]  /*36f0*/  ULEA UR9, UR17, UR8, 0x3 ;  /* 0x0000000811097291 */ /* 0x004fe2000f8e18ff */
[----:B---3--:R-:W-:Y:S11]  /*3700*/  @P2 BRA `(.L_x_71) ;  /* 0x00000000000c2947 */ /* 0x008ff60003800000 */
[----:B-1----:R-:W-:Y:S04]  /*3710*/  SHF.L.U32 R5, R2, 0x1f, RZ ;  /* 0x0000001f02057819 */ /* 0x002fe800000006ff */
[----:B------:R-:W1:Y:S02]  /*3720*/  SYNCS.PHASECHK.TRANS64.TRYWAIT P0, [UR9], R5 ;  /* 0x00000005ff0075a7 */ /* 0x000e640008001109 */
[----:B-1----:R-:W-:Y:S05]  /*3730*/  @!P0 BRA `(.L_x_72) ;  /* 0x0000005800008947 */ /* 0x002fea0003800000 */
.L_x_71:
[----:B------:R-:W-:Y:S01]  /*3740*/  UISETP.NE.AND UP0, UPT, UR18, 0x1, UPT ;  /* 0x000000011200788c */ /* 0x000fe2000bf05270 */
[----:B------:R-:W-:Y:S01]  /*3750*/  PLOP3.LUT P2, PT, PT, PT, PT, 0x80, 0x8 ;  /* 0x000000000008781c */ /* 0x000fe20003f4f070 */
[----:B------:R-:W-:Y:S02]  /*3760*/  UIADD3 UR21, UPT, UPT, UR17, 0x1, URZ ;  /* 0x0000000111157890 */ /* 0x000fe4000fffe0ff */
[----:B------:R-:W-:Y:S02]  /*3770*/  ULEA UR28, UR17, UR15, 0x7 ;  /* 0x0000000f111c7291 */ /* 0x000fe4000f8e38ff */
[----:B------:R-:W-:Y:S01]  /*3780*/  UISETP.NE.AND UP1, UPT, UR21, 0x4, UPT ;  /* 0x000000041500788c */ /* 0x000fe2000bf25270 */
[----:B------:R-:W-:Y:S01]  /*3790*/  PLOP3.LUT P0, PT, PT, PT, UP0, 0x80, 0x8 ;  /* 0x000000000008781c */ /* 0x000fe20003f0f008 */
[----:B------:R-:W-:Y:S02]  /*37a0*/  ULEA UR30, UR17, UR14, 0x8 ;  /* 0x0000000e111e7291 */ /* 0x000fe4000f8e40ff */
[----:B------:R-:W-:Y:S02]  /*37b0*/  USEL UR16, URZ, 0x1, UP1 ;  /* 0x00000001ff107887 */ /* 0x000fe40008800000 */
[----:B------:R-:W-:Y:S02]  /*37c0*/  USEL UR21, UR21, URZ, UP1 ;  /* 0x000000ff15157287 */ /* 0x000fe40008800000 */
[----:B------:R-:W-:Y:S02]  /*37d0*/  UIADD3 UR9, UPT, UPT, UR9, 0x20, URZ ;  /* 0x0000002009097890 */ /* 0x000fe4000fffe0ff */
[----:B------:R-:W-:Y:S01]  /*37e0*/  @UP0 ULEA UR6, UR21, UR8, 0x3 ;  /* 0x0000000815060291 */ /* 0x000fe2000f8e18ff */
[----:B------:R-:W-:Y:S01]  /*37f0*/  LOP3.LUT R2, R2, UR16, RZ, 0x3c, !PT ;  /* 0x0000001002027c12 */ /* 0x000fe2000f8e3cff */
[----:B------:R-:W-:Y:S01]  /*3800*/  UMOV UR29, 0xc0004010 ;  /* 0xc0004010001d7882 */ /* 0x000fe20000000000 */
[----:B------:R-:W-:Y:S01]  /*3810*/  UMOV UR31, 0xc0004010 ;  /* 0xc0004010001f7882 */ /* 0x000fe20000000000 */
[----:B------:R-:W-:Y:S01]  /*3820*/  UIADD3 UR20, UPT, UPT, UR20, 0x1, URZ ;  /* 0x0000000114147890 */ /* 0x000fe2000fffe0ff */
[----:B-1----:R-:W-:Y:S01]  /*3830*/  @P0 SHF.L.U32 R0, R2, 0x1f, RZ ;  /* 0x0000001f02000819 */ /* 0x002fe200000006ff */
[----:B------:R-:W-:Y:S02]  /*3840*/  UIADD3 UR18, UPT, UPT, UR18, -0x1, URZ ;  /* 0xffffffff12127890 */ /* 0x000fe4000fffe0ff */
[----:B------:R-:W-:Y:S01]  /*3850*/  UISETP.NE.AND UP0, UPT, UR20, UR19, UPT ;  /* 0x000000131400728c */ /* 0x000fe2000bf05270 */
[----:B------:R2:W3:Y:S01]  /*3860*/  @P0 SYNCS.PHASECHK.TRANS64.TRYWAIT P2, [UR6], R0 ;  /* 0x00000000ff0005a7 */ /* 0x0004e20008041106 */
[----:B------:R2:W-:Y:S01]  /*3870*/  UTCIMMA.2CTA gdesc[UR30], gdesc[UR28], tmem[UR10], tmem[UR26], idesc[UR27], UP3 ;  /* 0x00ff1a1c1e0075ea */ /* 0x0005e20009a0010a */
[----:B------:R-:W-:Y:S01]  /*3880*/  UPLOP3.LUT UP3, UPT, UPT, UPT, UPT, 0x80, 0x8 ;  /* 0x000000000008789c */ /* 0x000fe20003f6f070 */
[----:B------:R2:W-:Y:S01]  /*3890*/  UTCBAR.2CTA.MULTICAST [UR9], URZ, UR13 ;  /* 0x000000ff090073e9 */ /* 0x0005e2000820080d */
[----:B------:R-:W-:Y:S04]  /*38a0*/  UMOV UR17, UR21 ;  /* 0x0000001500117c82 */ /* 0x000fe80008000000 */
[----:B------:R-:W-:Y:S05]  /*38b0*/  BRA.U UP0, `(.L_x_73) ;  /* 0xfffffffd008c7547 */ /* 0x000fea000b83ffff */
.L_x_70:
[----:B------:R-:W-:Y:S01]  /*38c0*/  UIADD3 UR11, UPT, UPT, UR11, 0x90, URZ ;  /* 0x000000900b0b7890 */ /* 0x000fe2000fffe0ff */
[----:B------:R-:W-:-:S08]  /*38d0*/  UMOV UR20, UR19 ;  /* 0x0000001300147c82 */ /* 0x000fd00008000000 */
[----:B------:R4:W-:Y:S01]  /*38e0*/  UTCBAR.2CTA.MULTICAST [UR11], URZ, UR12 ;  /* 0x000000ff0b0073e9 */ /* 0x0009e2000820080c */
[----:B------:R-:W-:Y:S02]  /*38f0*/  NOP ;  /* 0x0000000000007918 */ /* 0x000fe40000000000 */
.L_x_68:
[----:B------:R-:W-:Y:S01]  /*3900*/  UIADD3 UR22, UPT, UPT, UR22, 0x1, URZ ;  /* 0x0000000116167890 */ /* 0x000fe2000fffe0ff */
[----:B------:R-:W-:-:S03]  /*3910*/  ISETP.NE.AND P0, PT, R8, 0x2, PT ;  /* 0x000000020800780c */ /* 0x000fc60003f05270 */
[----:B------:R-:W-:Y:S01]  /*3920*/  UISETP.NE.AND UP0, UPT, UR22, 0x4, UPT ;  /* 0x000000041600788c */ /* 0x000fe2000bf05270 */
[----:B-12---:R-:W-:Y:S02]  /*3930*/  SEL R0, RZ, 0x1, P0 ;  /* 0x00000001ff007807 */ /* 0x006fe40000000000 */
[----:B------:R-:W-:Y:S01]  /*3940*/  SEL R8, R8, RZ, P0 ;  /* 0x000000ff08087207 */ /* 0x000fe20000000000 */
[----:B------:R-:W-:Y:S01]  /*3950*/  USEL UR6, URZ, 0x1, UP0 ;  /* 0x00000001ff067887 */ /* 0x000fe20008000000 */
[----:B------:R-:W-:Y:S01]  /*3960*/  LOP3.LUT R3, R3, R0, RZ, 0x3c, !PT ;  /* 0x0000000003037212 */ /* 0x000fe200078e3cff */
[----:B------:R-:W-:-:S04]  /*3970*/  USEL UR22, UR22, URZ, UP0 ;  /* 0x000000ff16167287 */ /* 0x000fc80008000000 */
[----:B------:R-:W-:Y:S01]  /*3980*/  LOP3.LUT R9, R9, UR6, RZ, 0x3c, !PT ;  /* 0x0000000609097c12 */ /* 0x000fe2000f8e3cff */
[----:B------:R-:W-:Y:S07]  /*3990*/  @P1 BRA `(.L_x_74) ;  /* 0xfffffff800c41947 */ /* 0x000fee000383ffff */
[----:B------:R-:W1:Y:S01]  /*39a0*/  S2UR UR6, SR_CgaCtaId ;  /* 0x00000000000679c3 */ /* 0x000e620000008800 */
[----:B------:R-:W-:Y:S01]  /*39b0*/  ELECT P0, URZ, PT ;  /* 0x0000000000ff782f */ /* 0x000fe20003800000 */
[----:B------:R-:W-:Y:S01]  /*39c0*/  HFMA2 R0, -RZ, RZ, 0, 5.9604644775390625e-08 ;  /* 0x00000001ff007431 */ /* 0x000fe200000001ff */
[----:B------:R-:W-:-:S05]  /*39d0*/  UMOV UR7, 0x40 ;  /* 0x0000004000077882 */ /* 0x000fca0000000000 */
[----:B------:R-:W-:Y:S01]  /*39e0*/  UVIRTCOUNT.DEALLOC.SMPOOL 0x80 ;  /* 0x000000800000784c */ /* 0x000fe20000000000 */
[----:B------:R-:W-:Y:S02]  /*39f0*/  UISETP.NE.AND UP0, UPT, UR5, URZ, UPT ;  /* 0x000000ff0500728c */ /* 0x000fe4000bf05270 */
[----:B-1----:R-:W-:-:S09]  /*3a00*/  ULEA UR6, UR6, UR7, 0x18 ;  /* 0x0000000706067291 */ /* 0x002fd2000f8ec0ff */
[----:B------:R1:W-:Y:S01]  /*3a10*/  @P0 STS.U8 [UR6+0x1c], R0 ;  /* 0x00001c00ff000988 */ /* 0x0003e20008000006 */
[----:B------:R-:W-:Y:S05]  /*3a20*/  BRA.U UP0, `(.L_x_75) ;  /* 0x0000000100a07547 */ /* 0x000fea000b800000 */
[----:B------:R-:W-:Y:S01]  /*3a30*/  UIADD3 UR5, UPT, UPT, UR8, 0xb0, URZ ;  /* 0x000000b008057890 */ /* 0x000fe2000fffe0ff */
[----:B------:R-:W-:-:S03]  /*3a40*/  SHF.L.U32 R3, R9, 0x1f, RZ ;  /* 0x0000001f09037819 */ /* 0x000fc600000006ff */
[----:B------:R-:W-:-:S09]  /*3a50*/  ULEA UR7, UR22, UR5, 0x3 ;  /* 0x0000000516077291 */ /* 0x000fd2000f8e18ff */
[----:B------:R-:W2:Y:S02]  /*3a60*/  SYNCS.PHASECHK.TRANS64.TRYWAIT P0, [UR7], R3 ;  /* 0x00000003ff0075a7 */ /* 0x000ea40008001107 */
[----:B--2---:R-:W-:Y:S05]  /*3a70*/  @!P0 BRA `(.L_x_76) ;  /* 0x0000005400488947 */ /* 0x004fea0003800000 */
.L_x_146:
        /* <DEDUP_REMOVED lines=9> */
.L_x_148:
        /* <DEDUP_REMOVED lines=9> */
.L_x_150:
[----:B------:R-:W-:-:S04]  /*3ba0*/  UIADD3 UR9, UPT, UPT, UR9, 0x1, URZ ;  /* 0x0000000109097890 */ /* 0x000fc8000fffe0ff */
[----:B------:R-:W-:-:S04]  /*3bb0*/  UISETP.NE.AND UP1, UPT, UR9, 0x4, UPT ;  /* 0x000000040900788c */ /* 0x000fc8000bf25270 */
[----:B------:R-:W-:Y:S02]  /*3bc0*/  USEL UR7, URZ, 0x1, UP1 ;  /* 0x00000001ff077887 */ /* 0x000fe40008800000 */
[----:B------:R-:W-:-:S04]  /*3bd0*/  USEL UR9, UR9, URZ, UP1 ;  /* 0x000000ff09097287 */ /* 0x000fc80008800000 */
[----:B------:R-:W-:Y:S01]  /*3be0*/  ULEA UR9, UR9, UR5, 0x3 ;  /* 0x0000000509097291 */ /* 0x000fe2000f8e18ff */
[----:B-1----:R-:W-:-:S04]  /*3bf0*/  LOP3.LUT R3, R2, UR7, RZ, 0x3c, !PT ;  /* 0x0000000702037c12 */ /* 0x002fc8000f8e3cff */
[----:B------:R-:W-:Y:S01]  /*3c00*/  SHF.L.U32 R3, R3, 0x1f, RZ ;  /* 0x0000001f03037819 */ /* 0x000fe200000006ff */
[----:B------:R-:W-:-:S04]  /*3c10*/  IMAD.U32 R0, RZ, RZ, UR9 ;  /* 0x00000009ff007e24 */ /* 0x000fc8000f8e00ff */
[----:B------:R1:W2:Y:S03]  /*3c20*/  SYNCS.PHASECHK.TRANS64.TRYWAIT P0, [R0+URZ], R3 ;  /* 0x00000003000075a7 */ /* 0x0002a600080011ff */
[----:B--2---:R-:W-:Y:S05]  /*3c30*/  @!P0 NANOSLEEP.SYNCS 0x989680 ;  /* 0x009896800000895d */ /* 0x004fea0003900000 */
[----:B------:R-:W2:Y:S02]  /*3c40*/  @!P0 SYNCS.PHASECHK.TRANS64 P0, [R0+URZ], R3 ;  /* 0x00000003000085a7 */ /* 0x000ea400080010ff */
[----:B--2---:R-:W-:Y:S05]  /*3c50*/  @P0 BRA `(.L_x_79) ;  /* 0x0000000000200947 */ /* 0x004fea0003800000 */
.L_x_80:
[----:B--2---:R2:W1:Y:S02]  /*3c60*/  SYNCS.PHASECHK.TRANS64.TRYWAIT P0, [R0+URZ], R3 ;  /* 0x00000003000075a7 */ /* 0x00446400080011ff */
[----:B-1----:R-:W-:Y:S05]  /*3c70*/  @!P0 NANOSLEEP.SYNCS 0x989680 ;  /* 0x009896800000895d */ /* 0x002fea0003900000 */
[----:B------:R-:W1:Y:S02]  /*3c80*/  @!P0 SYNCS.PHASECHK.TRANS64 P0, [R0+URZ], R3 ;  /* 0x00000003000085a7 */ /* 0x000e6400080010ff */
[----:B-1----:R-:W-:Y:S05]  /*3c90*/  @!P0 BRA `(.L_x_80) ;  /* 0xfffffffc00f08947 */ /* 0x002fea000383ffff */
[----:B------:R-:W-:Y:S05]  /*3ca0*/  BRA `(.L_x_79) ;  /* 0x00000000000c7947 */ /* 0x000fea0003800000 */
.L_x_75:
[----:B------:R-:W-:-:S04]  /*3cb0*/  UIADD3 UR5, UPT, UPT, UR8, 0xf0, URZ ;  /* 0x000000f008057890 */ /* 0x000fc8000fffe0ff */
[----:B------:R-:W-:-:S09]  /*3cc0*/  UPRMT UR5, UR4, 0x654, UR5 ;  /* 0x0000065404057896 */ /* 0x000fd20008000005 */
[----:B------:R-:W-:Y:S03]  /*3cd0*/  SYNCS.ARRIVE.TRANS64.RED.A1T0 RZ, [UR5], RZ ;  /* 0x000000ffffff79a7 */ /* 0x000fe60008100405 */
.L_x_79:
[----:B-12---:R-:W-:Y:S01]  /*3ce0*/  SHF.L.U32 R3, RZ, 0x1f, RZ ;  /* 0x0000001fff037819 */ /* 0x006fe200000006ff */
[----:B------:R-:W-:Y:S01]  /*3cf0*/  UIADD3 UR5, UPT, UPT, UR8, 0xf0, URZ ;  /* 0x000000f008057890 */ /* 0x000fe2000fffe0ff */
[----:B------:R-:W-:Y:S02]  /*3d00*/  PLOP3.LUT P0, PT, PT, PT, UP0, 0x80, 0x8 ;  /* 0x000000000008781c */ /* 0x000fe40003f0f008 */
[----:B------:R-:W1:Y:S02]  /*3d10*/  SYNCS.PHASECHK.TRANS64.TRYWAIT P1, [UR8+0xf0], R3 ;  /* 0x0000f003ff0075a7 */ /* 0x000e640008021108 */
[----:B-1----:R-:W-:Y:S09]  /*3d20*/  @!P1 BRA `(.L_x_81) ;  /* 0x0000005000e49947 */ /* 0x002ff20003800000 */
.L_x_152:
[----:B------:R-:W-:Y:S01]  /*3d30*/  @!UP0 UPRMT UR5, UR4, 0x654, UR5 ;  /* 0x0000065404058896 */ /* 0x000fe20008000005 */
[----:B------:R-:W-:Y:S02]  /*3d40*/  UMOV UR8, 0xffff ;  /* 0x0000ffff00087882 */ /* 0x000fe40000000000 */
[----:B------:R-:W-:-:S06]  /*3d50*/  UMOV UR4, 0x1 ;  /* 0x0000000100047882 */ /* 0x000fcc0000000000 */
[----:B------:R-:W-:Y:S01]  /*3d60*/  @!P0 SYNCS.ARRIVE.TRANS64.RED.A1T0 RZ, [UR5], RZ ;  /* 0x000000ffffff89a7 */ /* 0x000fe20008100405 */
[----:B------:R-:W-:Y:S01]  /*3d70*/  NOP ;  /* 0x0000000000007918 */ /* 0x000fe20000000000 */
[----:B-1----:R-:W1:Y:S01]  /*3d80*/  LDS R0, [UR6+0x14] ;  /* 0x00001406ff007984 */ /* 0x002e620008000800 */
[----:B------:R-:W-:-:S04]  /*3d90*/  ULOP3.LUT UR5, UR24, 0xffff, URZ, 0xc0, !UPT ;  /* 0x0000ffff18057892 */ /* 0x000fc8000f8ec0ff */
[----:B------:R-:W-:-:S04]  /*3da0*/  USHF.R.U32.HI UR5, URZ, 0x5, UR5 ;  /* 0x00000005ff057899 */ /* 0x000fc80008011605 */
[----:B------:R-:W-:Y:S02]  /*3db0*/  USHF.L.U32 UR8, UR8, UR5, URZ ;  /* 0x0000000508087299 */ /* 0x000fe400080006ff */
[----:B------:R-:W-:-:S04]  /*3dc0*/  USHF.L.U32 UR4, UR4, UR5, URZ ;  /* 0x0000000504047299 */ /* 0x000fc800080006ff */
[----:B-1----:R-:W-:-:S04]  /*3dd0*/  LOP3.LUT R0, R0, UR8, RZ, 0xc0, !PT ;  /* 0x0000000800007c12 */ /* 0x002fc8000f8ec0ff */
[----:B------:R-:W-:-:S13]  /*3de0*/  ISETP.NE.AND P0, PT, R0, UR8, PT ;  /* 0x0000000800007c0c */ /* 0x000fda000bf05270 */
[----:B------:R-:W-:Y:S05]  /*3df0*/  @P0 BRA `(.L_x_82) ;  /* 0x0000000000580947 */ /* 0x000fea0003800000 */
[----:B------:R-:W1:Y:S02]  /*3e00*/  LDS R0, [UR6+0x18] ;  /* 0x00001806ff007984 */ /* 0x000e640008000800 */
[----:B-1----:R-:W-:-:S04]  /*3e10*/  LOP3.LUT R0, R0, UR4, RZ, 0xc0, !PT ;  /* 0x0000000400007c12 */ /* 0x002fc8000f8ec0ff */
[----:B------:R-:W-:-:S13]  /*3e20*/  ISETP.NE.AND P0, PT, R0, UR4, PT ;  /* 0x0000000400007c0c */ /* 0x000fda000bf05270 */
[----:B------:R-:W-:Y:S05]  /*3e30*/  @P0 BRA `(.L_x_83) ;  /* 0x00000000003c0947 */ /* 0x000fea0003800000 */
[----:B------:R-:W1:Y:S01]  /*3e40*/  S2R R2, SR_LANEID ;  /* 0x0000000000027919 */ /* 0x000e620000000000 */
[----:B------:R-:W-:Y:S01]  /*3e50*/  ULOP3.LUT UR8, URZ, UR8, URZ, 0x33, !UPT ;  /* 0x00000008ff087292 */ /* 0x000fe2000f8e33ff */
[----:B------:R-:W-:Y:S01]  /*3e60*/  LOP3.LUT R4, RZ, UR4, RZ, 0x33, !PT ;  /* 0x00000004ff047c12 */ /* 0x000fe2000f8e33ff */
[----:B------:R-:W-:Y:S02]  /*3e70*/  VOTEU.ANY UR7, UPT, PT ;  /* 0x0000000000077886 */ /* 0x000fe400038e0100 */
[----:B------:R-:W-:Y:S01]  /*3e80*/  UFLO.U32 UR7, UR7 ;  /* 0x00000007000772bd */ /* 0x000fe200080e0000 */
[----:B------:R-:W2:Y:S01]  /*3e90*/  REDUX UR4, R4 ;  /* 0x00000000040473c4 */ /* 0x000ea20000000000 */
[----:B------:R-:W-:-:S06]  /*3ea0*/  IMAD.U32 R0, RZ, RZ, UR8 ;  /* 0x00000008ff007e24 */ /* 0x000fcc000f8e00ff */
[----:B------:R1:W-:Y:S01]  /*3eb0*/  UTCATOMSWS.AND URZ, UR8 ;  /* 0x0000000800ff79e3 */ /* 0x0003e20008000000 */
[----:B------:R-:W3:Y:S01]  /*3ec0*/  REDUX UR5, R0 ;  /* 0x00000000000573c4 */ /* 0x000ee20000000000 */
[----:B-1----:R-:W-:Y:S01]  /*3ed0*/  ISETP.EQ.U32.AND P0, PT, R2, UR7, PT ;  /* 0x0000000702007c0c */ /* 0x002fe2000bf02070 */
[----:B--2---:R-:W-:Y:S01]  /*3ee0*/  IMAD.U32 R2, RZ, RZ, UR4 ;  /* 0x00000004ff027e24 */ /* 0x004fe2000f8e00ff */
[----:B---3--:R-:W-:-:S11]  /*3ef0*/  MOV R3, UR5 ;  /* 0x0000000500037c02 */ /* 0x008fd60008000f00 */
[----:B------:R1:W-:Y:S04]  /*3f00*/  @P0 ATOMS.AND RZ, [UR6+0x14], R3 ;  /* 0x00001403ffff098c */ /* 0x0003e8000a800006 */
[----:B------:R1:W-:Y:S01]  /*3f10*/  @P0 ATOMS.AND RZ, [UR6+0x18], R2 ;  /* 0x00001802ffff098c */ /* 0x0003e2000a800006 */
[----:B------:R-:W-:Y:S05]  /*3f20*/  BRA `(.L_x_84) ;  /* 0x0000000000147947 */ /* 0x000fea0003800000 */
.L_x_83:
[----:B------:R-:W-:Y:S02]  /*3f30*/  MOV R2, 0x3f50 ;  /* 0x00003f5000027802 */ /* 0x000fe40000000f00 */
[----:B---345:R-:W-:Y:S05]  /*3f40*/  CALL.REL.NOINC `($__internal_0_$__cuda_sm10x_tcgen05_guardrail_trap_col_being_dealloced_not_returned_by_alloc) ;  /* 0x0000005400387944 */ /* 0x038fea0003c00000 */
[----:B------:R-:W-:Y:S05]  /*3f50*/  BRA `(.L_x_84) ;  /* 0x0000000000087947 */ /* 0x000fea0003800000 */
.L_x_82:
[----:B------:R-:W-:Y:S02]  /*3f60*/  MOV R2, 0x3f80 ;  /* 0x00003f8000027802 */ /* 0x000fe40000000f00 */
[----:B---345:R-:W-:Y:S05]  /*3f70*/  CALL.REL.NOINC `($__internal_2_$__cuda_sm10x_tcgen05_guardrail_trap_unallocated_columns_being_dealloced) ;  /* 0x0000005400447944 */ /* 0x038fea0003c00000 */
.L_x_84:
[----:B------:R-:W-:Y:S01]  /*3f80*/  NOP ;  /* 0x0000000000007918 */ /* 0x000fe20000000000 */
[----:B----4-:R-:W-:Y:S05]  /*3f90*/  EXIT ;  /* 0x000000000000794d */ /* 0x010fea0003800000 */
.L_x_55:
[----:B------:R-:W-:-:S09]  /*3fa0*/  UISETP.NE.OR UP5, UPT, UR10, 0x3, !UP5 ;  /* 0x000000030a00788c */ /* 0x000fd2000efa5670 */
[----:B------:R-:W-:Y:S05]  /*3fb0*/  BRA.U UP5, `(.L_x_85) ;  /* 0x0000000d05407547 */ /* 0x000fea000b800000 */
[----:B------:R-:W1:Y:S01]  /*3fc0*/  LDC R0, c[0x0][0xb30] ;  /* 0x0002cc00ff007b82 */ /* 0x000e620000000800 */
[----:B------:R-:W2:Y:S01]  /*3fd0*/  LDCU.64 UR8, c[0x0][0x888] ;  /* 0x00011100ff0877ac */ /* 0x000ea20008000a00 */
[----:B------:R-:W-:Y:S02]  /*3fe0*/  HFMA2 R29, -RZ, RZ, 0, 0 ;  /* 0x00000000ff1d7431 */ /* 0x000fe400000001ff */
[----:B------:R-:W-:Y:S01]  /*3ff0*/  IMAD.MOV.U32 R31, RZ, RZ, 0x1 ;  /* 0x00000001ff1f7424 */ /* 0x000fe200078e00ff */
[----:B------:R-:W-:Y:S01]  /*4000*/  MOV R23, 0x2000 ;  /* 0x0000200000177802 */ /* 0x000fe20000000f00 */
[----:B------:R-:W3:Y:S01]  /*4010*/  LDCU.64 UR4, c[0x0][0x890] ;  /* 0x00011200ff0477ac */ /* 0x000ee20008000a00 */
[----:B------:R-:W-:Y:S01]  /*4020*/  IMAD.MOV.U32 R30, RZ, RZ, RZ ;  /* 0x000000ffff1e7224 */ /* 0x000fe200078e00ff */
[----:B------:R-:W4:Y:S01]  /*4030*/  LDC R19, c[0x0][0x370] ;  /* 0x0000dc00ff137b82 */ /* 0x000f220000000800 */
[----:B------:R-:W-:Y:S01]  /*4040*/  UMOV UR6, 0x400 ;  /* 0x0000040000067882 */ /* 0x000fe20000000000 */
[----:B------:R-:W-:-:S02]  /*4050*/  UPLOP3.LUT UP1, UPT, UPT, UPT, UPT, 0x40, 0x4 ;  /* 0x000000000004789c */ /* 0x000fc40003f2e870 */
[----:B------:R-:W-:-:S04]  /*4060*/  ULEA UR6, UR37, UR6, 0x18 ;  /* 0x0000000625067291 */ /* 0x000fc8000f8ec0ff */
[----:B------:R-:W4:Y:S01]  /*4070*/  LDC R2, c[0x0][0xb0c] ;  /* 0x0002c300ff027b82 */ /* 0x000f220000000800 */
[----:B------:R-:W-:Y:S02]  /*4080*/  UIADD3 UR13, UPT, UPT, UR6, 0x48, URZ ;  /* 0x00000048060d7890 */ /* 0x000fe4000fffe0ff */
[----:B--2---:R-:W-:Y:S02]  /*4090*/  UISETP.NE.U32.AND UP2, UPT, UR8, URZ, UPT ;  /* 0x000000ff0800728c */ /* 0x004fe4000bf45070 */
[----:B------:R-:W-:Y:S02]  /*40a0*/  UIADD3 UR17, UPT, UPT, UR6, 0x40, URZ ;  /* 0x0000004006117890 */ /* 0x000fe4000fffe0ff */
[----:B---3--:R-:W-:Y:S01]  /*40b0*/  UISETP.NE.U32.AND UP3, UPT, UR4, URZ, UPT ;  /* 0x000000ff0400728c */ /* 0x008fe2000bf65070 */
[----:B------:R-:W2:Y:S01]  /*40c0*/  LDC R18, c[0x0][0xb20] ;  /* 0x0002c800ff127b82 */ /* 0x000ea20000000800 */
[----:B-1----:R-:W-:Y:S01]  /*40d0*/  ISETP.NE.AND P1, PT, R0, 0x1, PT ;  /* 0x000000010000780c */ /* 0x002fe20003f25270 */
[----:B------:R-:W-:-:S02]  /*40e0*/  UISETP.NE.AND.EX UP2, UPT, UR9, URZ, UPT, UP2 ;  /* 0x000000ff0900728c */ /* 0x000fc4000bf45320 */
[----:B------:R-:W-:Y:S02]  /*40f0*/  UPRMT UR13, UR37, 0x654, UR13 ;  /* 0x00000654250d7896 */ /* 0x000fe4000800000d */
[----:B------:R-:W-:Y:S02]  /*4100*/  UISETP.NE.AND.EX UP3, UPT, UR5, URZ, UPT, UP3 ;  /* 0x000000ff0500728c */ /* 0x000fe4000bf65330 */
[----:B------:R-:W1:Y:S08]  /*4110*/  LDC.64 R32, c[0x0][0x348] ;  /* 0x0000d200ff207b82 */ /* 0x000e700000000a00 */
[----:B------:R-:W3:Y:S08]  /*4120*/  LDC.64 R16, c[0x0][0xb10] ;  /* 0x0002c400ff107b82 */ /* 0x000ef00000000a00 */
[----:B------:R-:W1:Y:S08]  /*4130*/  LDC.64 R6, c[0x0][0xb18] ;  /* 0x0002c600ff067b82 */ /* 0x000e700000000a00 */
[----:B------:R-:W1:Y:S08]  /*4140*/  LDC.64 R4, c[0x0][0xb28] ;  /* 0x0002ca00ff047b82 */ /* 0x000e700000000a00 */
[----:B--2-4-:R-:W1:Y:S02]  /*4150*/  LDC R22, c[0x0][0x374] ;  /* 0x0000dd00ff167b82 */ /* 0x014e640000000800 */
.L_x_94:
[C---:B------:R-:W-:Y:S02]  /*4160*/  LEA R0, R30.reuse, UR6, 0x3 ;  /* 0x000000061e007c11 */ /* 0x040fe4000f8e18ff */
[----:B------:R-:W-:Y:S02]  /*4170*/  SHF.L.U32 R3, R29, 0x1f, RZ ;  /* 0x0000001f1d037819 */ /* 0x000fe400000006ff */
[----:B------:R-:W-:Y:S02]  /*4180*/  LEA R24, R30, UR6, 0x4 ;  /* 0x000000061e187c11 */ /* 0x000fe4000f8e20ff */
[----:B--2---:R-:W2:Y:S02]  /*4190*/  SYNCS.PHASECHK.TRANS64.TRYWAIT P0, [R0+URZ+0x70], R3 ;  /* 0x00007003000075a7 */ /* 0x004ea400080011ff */
[----:B--2---:R-:W-:Y:S05]  /*41a0*/  @!P0 BRA `(.L_x_86) ;  /* 0x0000004c00dc8947 */ /* 0x004fea0003800000 */
.L_x_153:
[----:B------:R-:W-:Y:S01]  /*41b0*/  ISETP.GE.AND P0, PT, R72, 0x1, PT ;  /* 0x000000014800780c */ /* 0x000fe20003f06270 */
[----:B------:R-:W4:Y:S01]  /*41c0*/  LDS.128 R24, [R24+0x100] ;  /* 0x0001000018187984 */ /* 0x000f220000000c00 */
[----:B--2---:R-:W-:Y:S01]  /*41d0*/  VIADD R0, R0, 0x80 ;  /* 0x0000008000007836 */ /* 0x004fe20000000000 */
[----:B------:R-:W-:Y:S01]  /*41e0*/  @!PT LDS RZ, [RZ] ;  /* 0x00000000fffff984 */ /* 0x000fe20000000800 */
[----:B------:R-:W-:Y:S01]  /*41f0*/  @!PT LDS RZ, [RZ] ;  /* 0x00000000fffff984 */ /* 0x000fe20000000800 */
[----:B------:R-:W-:Y:S01]  /*4200*/  @!PT LDS RZ, [RZ] ;  /* 0x00000000fffff984 */ /* 0x000fe20000000800 */
[----:B------:R-:W-:Y:S01]  /*4210*/  @!PT LDS RZ, [RZ] ;  /* 0x00000000fffff984 */ /* 0x000fe20000000800 */
[----:B------:R2:W-:Y:S06]  /*4220*/  MEMBAR.ALL.CTA ;  /* 0x0000000000007992 */ /* 0x0005ec0000008000 */
[----:B--2---:R-:W2:Y:S01]  /*4230*/  FENCE.VIEW.ASYNC.S ;  /* 0x00000000000073c6 */ /* 0x004ea20000000000 */
[----:B------:R-:W-:Y:S04]  /*4240*/  PRMT R0, RZ, 0x654, R0 ;  /* 0x00000654ff007816 */ /* 0x000fe80000000000 */
[----:B--2---:R2:W-:Y:S01]  /*4250*/  SYNCS.ARRIVE.TRANS64.RED.A1T0 RZ, [R0+URZ], RZ ;  /* 0x000000ff00ff79a7 */ /* 0x0045e200081004ff */
[----:B----4-:R-:W-:Y:S11]  /*4260*/  LOP3.LUT P3, RZ, R26, 0x1, RZ, 0xc0, !PT ;  /* 0x000000011aff7812 */ /* 0x010ff6000786c0ff */
[----:B------:R-:W-:Y:S02]  /*4270*/  @!UPT UIADD3 URZ, UPT, UPT, URZ, URZ, URZ ;  /* 0x000000fffffff290 */ /* 0x000fe4000fffe0ff */
[----:B------:R-:W-:Y:S02]  /*4280*/  @P3 MOV R13, R24 ;  /* 0x00000018000d3202 */ /* 0x000fe40000000f00 */
[----:B------:R-:W-:Y:S01]  /*4290*/  @P3 LOP3.LUT R8, R25, 0xffff, RZ, 0xc0, !PT ;  /* 0x0000ffff19083812 */ /* 0x000fe200078ec0ff */
[----:B--2---:R-:W-:Y:S06]  /*42a0*/  @!P0 BRA `(.L_x_87) ;  /* 0x0000000000a48947 */ /* 0x004fec0003800000 */
[----:B-1----:R-:W-:Y:S01]  /*42b0*/  IMAD.HI.U32 R35, R22, R7, RZ ;  /* 0x0000000716237227 */ /* 0x002fe200078e00ff */
[----:B------:R-:W-:Y:S02]  /*42c0*/  ISETP.NE.AND P0, PT, R6, 0x1, PT ;  /* 0x000000010600780c */ /* 0x000fe40003f05270 */
[----:B------:R-:W-:Y:S01]  /*42d0*/  ISETP.NE.AND P2, PT, R72, 0x1, PT ;  /* 0x000000014800780c */ /* 0x000fe20003f45270 */
[----:B---3--:R-:W-:Y:S01]  /*42e0*/  IMAD.HI.U32 R34, R19, R16, RZ ;  /* 0x0000001013227227 */ /* 0x008fe200078e00ff */
[----:B------:R-:W-:Y:S02]  /*42f0*/  SHF.R.U32.HI R35, RZ, R18, R35 ;  /* 0x00000012ff237219 */ /* 0x000fe40000011623 */
[----:B------:R-:W-:Y:S01]  /*4300*/  ISETP.NE.AND P4, PT, R2, 0x1, PT ;  /* 0x000000010200780c */ /* 0x000fe20003f85270 */
[----:B------:R-:W-:Y:S01]  /*4310*/  IMAD.HI.U32 R36, R13, R16, RZ ;  /* 0x000000100d247227 */ /* 0x000fe200078e00ff */
[----:B------:R-:W-:Y:S02]  /*4320*/  SHF.R.U32.HI R34, RZ, R17, R34 ;  /* 0x00000011ff227219 */ /* 0x000fe40000011622 */
[----:B------:R-:W-:Y:S01]  /*4330*/  SEL R3, R22, R35, !P0 ;  /* 0x0000002316037207 */ /* 0x000fe20004000000 */
[C---:B------:R-:W-:Y:S01]  /*4340*/  IMAD.HI.U32 R35, R8.reuse, R7, RZ ;  /* 0x0000000708237227 */ /* 0x040fe200078e00ff */
[----:B------:R-:W-:Y:S02]  /*4350*/  SEL R11, R19, R34, !P4 ;  /* 0x00000022130b7207 */ /* 0x000fe40006000000 */
[----:B------:R-:W-:Y:S01]  /*4360*/  SHF.R.U32.HI R36, RZ, R17, R36 ;  /* 0x00000011ff247219 */ /* 0x000fe20000011624 */
[----:B------:R-:W-:Y:S01]  /*4370*/  IMAD.HI.U32 R38, R3, R4, RZ ;  /* 0x0000000403267227 */ /* 0x000fe200078e00ff */
[----:B------:R-:W-:Y:S03]  /*4380*/  SHF.R.U32.HI R35, RZ, R18, R35 ;  /* 0x00000012ff237219 */ /* 0x000fe60000011623 */
[----:B------:R-:W-:Y:S01]  /*4390*/  IMAD.HI.U32 R34, R11, R4, RZ ;  /* 0x000000040b227227 */ /* 0x000fe200078e00ff */
[----:B------:R-:W-:Y:S02]  /*43a0*/  @P2 SHF.R.U32.HI R3, RZ, R5, R38 ;  /* 0x00000005ff032219 */ /* 0x000fe40000011626 */
[----:B------:R-:W-:Y:S02]  /*43b0*/  SEL R9, R8, R35, !P0 ;  /* 0x0000002308097207 */ /* 0x000fe40004000000 */
[----:B------:R-:W-:Y:S01]  /*43c0*/  @P2 SHF.R.U32.HI R11, RZ, R5, R34 ;  /* 0x00000005ff0b2219 */ /* 0x000fe20000011622 */
[C---:B------:R-:W-:Y:S01]  /*43d0*/  IMAD R10, R72.reuse, R3, RZ ;  /* 0x00000003480a7224 */ /* 0x040fe200078e02ff */
[----:B------:R-:W-:Y:S01]  /*43e0*/  SEL R3, R13, R36, !P4 ;  /* 0x000000240d037207 */ /* 0x000fe20006000000 */
[C---:B------:R-:W-:Y:S03]  /*43f0*/  IMAD.HI.U32 R14, R9.reuse, R4, RZ ;  /* 0x00000004090e7227 */ /* 0x040fe600078e00ff */
[----:B------:R-:W-:Y:S01]  /*4400*/  ISETP.GE.AND P0, PT, R9, R10, PT ;  /* 0x0000000a0900720c */ /* 0x000fe20003f06270 */
[C---:B------:R-:W-:Y:S01]  /*4410*/  IMAD R12, R72.reuse, R11, RZ ;  /* 0x0000000b480c7224 */ /* 0x040fe200078e02ff */
[-C--:B------:R-:W-:Y:S04]  /*4420*/  SHF.R.U32.HI R14, RZ, R5.reuse, R14 ;  /* 0x00000005ff0e7219 */ /* 0x080fe8000001160e */
[----:B------:R-:W-:Y:S02]  /*4430*/  ISETP.GE.OR P0, PT, R3, R12, P0 ;  /* 0x0000000c0300720c */ /* 0x000fe40000706670 */
[----:B------:R-:W-:Y:S05]  /*4440*/  SEL R15, R9, R14, !P2 ;  /* 0x0000000e090f7207 */ /* 0x000fea0005000000 */
[----:B------:R-:W-:Y:S04]  /*4450*/  IMAD.MOV R14, RZ, RZ, -R15 ;  /* 0x000000ffff0e7224 */ /* 0x000fe800078e0a0f */
[----:B------:R-:W-:Y:S02]  /*4460*/  IMAD R14, R72, R14, R9 ;  /* 0x0000000e480e7224 */ /* 0x000fe400078e0209 */
[C---:B------:R-:W-:Y:S05]  /*4470*/  @!P0 IMAD.HI.U32 R10, R3.reuse, R4, RZ ;  /* 0x00000004030a8227 */ /* 0x040fea00078e00ff */
[----:B------:R-:W-:Y:S04]  /*4480*/  @!P0 SHF.R.U32.HI R10, RZ, R5, R10 ;  /* 0x00000005ff0a8219 */ /* 0x000fe8000001160a */
[----:B------:R-:W-:Y:S01]  /*4490*/  @!P0 SEL R0, R3, R10, !P2 ;  /* 0x0000000a03008207 */ /* 0x000fe20005000000 */
[----:B------:R-:W-:Y:S03]  /*44a0*/  IMAD.MOV R10, RZ, RZ, -R3 ;  /* 0x000000ffff0a7224 */ /* 0x000fe600078e0a03 */
[----:B------:R-:W-:Y:S01]  /*44b0*/  @!P0 IADD3 R15, PT, PT, R15, -R0, RZ ;  /* 0x800000000f0f8210 */ /* 0x000fe20007ffe0ff */
[----:B------:R-:W-:Y:S01]  /*44c0*/  @!P0 IMAD R0, R11, R14, R0 ;  /* 0x0000000e0b008224 */ /* 0x000fe200078e0200 */
[----:B------:R-:W-:Y:S01]  /*44d0*/  IADD3 R11, PT, PT, -R9, RZ, RZ ;  /* 0x000000ff090b7210 */ /* 0x000fe20007ffe1ff */
[----:B------:R-:W-:Y:S02]  /*44e0*/  IMAD R13, R2, R10, R13 ;  /* 0x0000000a020d7224 */ /* 0x000fe400078e020d */
[----:B------:R-:W-:Y:S02]  /*44f0*/  @!P0 IMAD R9, R15, R72, R3 ;  /* 0x000000480f098224 */ /* 0x000fe400078e0203 */
[----:B------:R-:W-:Y:S02]  /*4500*/  @!P0 IMAD.MOV.U32 R3, RZ, RZ, R0 ;  /* 0x000000ffff038224 */ /* 0x000fe400078e0000 */
[----:B------:R-:W-:Y:S02]  /*4510*/  IMAD R8, R6, R11, R8 ;  /* 0x0000000b06087224 */ /* 0x000fe400078e0208 */
[----:B------:R-:W-:Y:S02]  /*4520*/  IMAD R13, R3, R2, R13 ;  /* 0x00000002030d7224 */ /* 0x000fe400078e020d */
[----:B------:R-:W-:Y:S02]  /*4530*/  IMAD R8, R9, R6, R8 ;  /* 0x0000000609087224 */ /* 0x000fe400078e0208 */
.L_x_87:
[----:B------:R-:W-:Y:S05]  /*4540*/  BRA.U UP1, `(.L_x_88) ;  /* 0x0000000101107547 */ /* 0x000fea000b800000 */
[----:B------:R-:W-:Y:S04]  /*4550*/  MOV R0, UR7 ;  /* 0x0000000700007c02 */ /* 0x000fe80008000f00 */
[----:B------:R-:W-:Y:S04]  /*4560*/  SHF.L.U32 R3, R0, 0x1f, RZ ;  /* 0x0000001f00037819 */ /* 0x000fe800000006ff */
[----:B------:R-:W2:Y:S02]  /*4570*/  SYNCS.PHASECHK.TRANS64.TRYWAIT P0, [UR6+0x68], R3 ;  /* 0x00006803ff0075a7 */ /* 0x000ea40008001106 */
[----:B--2---:R-:W-:Y:S05]  /*4580*/  @!P0 BRA `(.L_x_89) ;  /* 0x0000004800f88947 */ /* 0x004fea0003800000 */
.L_x_88:
[----:B------:R-:W-:Y:S02]  /*4590*/  R2UR UR19, R21 ;  /* 0x00000000151372ca */ /* 0x000fe400000e0000 */
[----:B------:R-:W-:Y:S02]  /*45a0*/  R2UR UR18, R20 ;  /* 0x00000000141272ca */ /* 0x000fe400000e0000 */
[----:B------:R-:W-:Y:S02]  /*45b0*/  ISETP.NE.U32.AND P2, PT, RZ, UR4, PT ;  /* 0x00000004ff007c0c */ /* 0x000fe4000bf45070 */
[----:B------:R-:W-:Y:S02]  /*45c0*/  SHF.L.U32 R12, R31, 0x1f, RZ ;  /* 0x0000001f1f0c7819 */ /* 0x000fe400000006ff */
[----:B------:R-:W-:Y:S05]  /*45d0*/  ISETP.NE.AND.EX P2, PT, RZ, UR5, PT, P2 ;  /* 0x00000005ff007c0c */ /* 0x000fea000bf45320 */
[----:B------:R-:W-:Y:S02]  /*45e0*/  USHF.L.U32 UR19, UR19, 0x7, URZ ;  /* 0x0000000713137899 */ /* 0x000fe400080006ff */
[----:B------:R-:W-:Y:S01]  /*45f0*/  USHF.L.U32 UR18, UR18, 0x7, URZ ;  /* 0x0000000712127899 */ /* 0x000fe200080006ff */
[----:B------:R-:W-:Y:S11]  /*4600*/  BRA.U !UP3, `(.L_x_90) ;  /* 0x000000010b347547 */ /* 0x000ff6000b800000 */
[----:B------:R-:W-:Y:S01]  /*4610*/  UPLOP3.LUT UP0, UPT, UPT, UPT, UP2, 0x80, 0x8 ;  /* 0x000000000008789c */ /* 0x000fe20003f0f020 */
[----:B--2---:R-:W-:Y:S02]  /*4620*/  HFMA2 R0, -RZ, RZ, 0, 5.9604644775390625e-08 ;  /* 0x00000001ff007431 */ /* 0x004fe400000001ff */
[----:B------:R-:W-:Y:S03]  /*4630*/  IMAD.MOV.U32 R153, RZ, RZ, 0x1 ;  /* 0x00000001ff997424 */ /* 0x000fe600078e00ff */
[----:B------:R-:W-:Y:S05]  /*4640*/  PLOP3.LUT P0, PT, PT, PT, UP0, 0x80, 0x8 ;  /* 0x000000000008781c */ /* 0x000fea0003f0f008 */
[----:B------:R-:W2:Y:S01]  /*4650*/  @UP0 LDCU.64 UR10, c[0x0][0x888] ;  /* 0x00011100ff0a07ac */ /* 0x000ea20008000a00 */
[----:B------:R-:W-:Y:S07]  /*4660*/  @UP0 UIMAD UR8, UR36, UR4, URZ ;  /* 0x00000004240802a4 */ /* 0x000fee000f8e02ff */
[----:B------:R-:W-:Y:S01]  /*4670*/  @!P0 PRMT R153, R0, 0x7610, R153 ;  /* 0x0000761000998816 */ /* 0x000fe20000000099 */
[----:B--2---:R-:W-:Y:S03]  /*4680*/  @UP0 UIMAD.WIDE UR10, UR8, 0x4, UR10 ;  /* 0x00000004080a08a5 */ /* 0x004fe6000f8e020a */
[----:B------:R-:W2:Y:S03]  /*4690*/  @!UP0 LDCU UR8, c[0x0][0x880] ;  /* 0x00011000ff0887ac */ /* 0x000ea60008000800 */
[----:B------:R-:W-:Y:S01]  /*46a0*/  IMAD.U32 R10, RZ, RZ, UR10 ;  /* 0x0000000aff0a7e24 */ /* 0x000fe2000f8e00ff */
[----:B------:R-:W-:Y:S05]  /*46b0*/  MOV R11, UR11 ;  /* 0x0000000b000b7c02 */ /* 0x000fea0008000f00 */
[----:B-----5:R4:W5:Y:S02]  /*46c0*/  @P0 LDG.E R82, desc[UR46][R10.64] ;  /* 0x0000002e0a520981 */ /* 0x020964000c1e1900 */
[----:B--2-4-:R-:W-:Y:S07]  /*46d0*/  @!P0 IMAD.U32 R82, RZ, RZ, UR8 ;  /* 0x00000008ff528e24 */ /* 0x014fee000f8e00ff */
.L_x_90:
[----:B-----5:R-:W-:Y:S01]  /*46e0*/  @!P2 ISETP.EQ.AND P0, PT, R82, RZ, PT ;  /* 0x000000ff5200a20c */ /* 0x020fe20003f02270 */
[----:B------:R-:W-:Y:S01]  /*46f0*/  @!UPT UIADD3 URZ, UPT, UPT, URZ, URZ, URZ ;  /* 0x000000fffffff290 */ /* 0x000fe2000fffe0ff */
[----:B------:R-:W-:Y:S11]  /*4700*/  @!P2 BRA `(.L_x_91) ;  /* 0x000000000014a947 */ /* 0x000ff60003800000 */
[----:B------:R-:W-:Y:S02]  /*4710*/  LOP3.LUT P2, RZ, R153, 0xff, RZ, 0xc0, !PT ;  /* 0x000000ff99ff7812 */ /* 0x000fe4000784c0ff */
[----:B------:R-:W-:Y:S04]  /*4720*/  PLOP3.LUT P0, PT, PT, PT, UP0, 0x80, 0x8 ;  /* 0x000000000008781c */ /* 0x000fe80003f0f008 */
[----:B------:R-:W-:Y:S07]  /*4730*/  PLOP3.LUT P0, PT, P0, PT, PT, 0x8, 0x80 ;  /* 0x000000000080781c */ /* 0x000fee000070e170 */
[----:B------:R-:W-:Y:S11]  /*4740*/  @P2 ISETP.EQ.AND P0, PT, R82, RZ, PT ;  /* 0x000000ff5200220c */ /* 0x000ff60003f02270 */
[----:B------:R-:W-:Y:S02]  /*4750*/  @!UPT UIADD3 URZ, UPT, UPT, URZ, URZ, URZ ;  /* 0x000000fffffff290 */ /* 0x000fe4000fffe0ff */
.L_x_91:
[----:B------:R-:W4:Y:S01]  /*4760*/  SYNCS.PHASECHK.TRANS64.TRYWAIT P2, [UR6+0x50], R12 ;  /* 0x0000500cff0075a7 */ /* 0x000f220008041106 */
[----:B------:R-:W-:Y:S04]  /*4770*/  ELECT P4, URZ, PT ;  /* 0x0000000000ff782f */ /* 0x000fe80003880000 */
[----:B------:R-:W-:Y:S11]  /*4780*/  PLOP3.LUT P4, PT, P0, P4, PT, 0xf2, 0x2f ;  /* 0x00000000002f781c */ /* 0x000ff60000789e72 */
[----:B------:R-:W-:Y:S02]  /*4790*/  @!UPT UIADD3 URZ, UPT, UPT, URZ, URZ, URZ ;  /* 0x000000fffffff290 */ /* 0x000fe4000fffe0ff */
[----:B-1----:R-:W-:Y:S05]  /*47a0*/  @!P4 IADD3 R21, P0, PT, R32, 0x580, RZ ;  /* 0x000005802015c810 */ /* 0x002fea0007f1e0ff */
[----:B------:R-:W-:Y:S01]  /*47b0*/  @!P4 IMAD.X R20, RZ, RZ, R33, P0 ;  /* 0x000000ffff14c224 */ /* 0x000fe200000e0621 */
[----:B----4-:R-:W-:Y:S07]  /*47c0*/  @!P2 BRA `(.L_x_92) ;  /* 0x000000480080a947 */ /* 0x010fee0003800000 */
.L_x_156:
[----:B------:R-:W4:Y:S01]  /*47d0*/  LDC.64 R14, c[0x0][0xb10] ;  /* 0x0002c400ff0e7b82 */ /* 0x000f220000000a00 */
[----:B------:R-:W-:Y:S01]  /*47e0*/  @!P4 R2UR UR8, R20 ;  /* 0x000000001408c2ca */ /* 0x000fe200000e0000 */
[----:B------:R-:W-:Y:S01]  /*47f0*/  VOTEU.ALL UP1, P4 ;  /* 0x0000000000ff7886 */ /* 0x000fe20002020000 */
[----:B------:R-:W-:Y:S01]  /*4800*/  @!P4 R2UR UR9, R21 ;  /* 0x000000001509c2ca */ /* 0x000fe200000e0000 */
[----:B------:R-:W-:Y:S01]  /*4810*/  UMOV UR10, 0x0 ;  /* 0x00000000000a7882 */ /* 0x000fe20000000000 */
[----:B------:R-:W-:Y:S03]  /*4820*/  UMOV UR11, 0x10000000 ;  /* 0x10000000000b7882 */ /* 0x000fe60000000000 */
[----:B------:R-:W5:Y:S01]  /*4830*/  LDC.64 R10, c[0x0][0xb18] ;  /* 0x0002c600ff0a7b82 */ /* 0x000f620000000a00 */
[----:B------:R-:W-:Y:S01]  /*4840*/  @!UP1 UIADD3 UR16, UPT, UPT, UR6, 0x200, URZ ;  /* 0x0000020006109890 */ /* 0x000fe2000fffe0ff */
[----:B------:R-:W-:Y:S01]  /*4850*/  @P3 SHF.R.U32.HI R28, RZ, 0x10, R25 ;  /* 0x00000010ff1c3819 */ /* 0x000fe20000011619 */
[----:B------:R-:W-:Y:S01]  /*4860*/  VOTEU.ALL UP1, P4 ;  /* 0x0000000000ff7886 */ /* 0x000fe20002020000 */
[----:B------:R-:W-:Y:S01]  /*4870*/  UMOV UR20, UR36 ;  /* 0x0000002400147c82 */ /* 0x000fe20008000000 */
[----:B------:R-:W-:Y:S03]  /*4880*/  VIADD R30, R30, 0x1 ;  /* 0x000000011e1e7836 */ /* 0x000fe60000000000 */
[----:B--2---:R-:W2:Y:S01]  /*4890*/  @!P1 LDC R0, c[0x0][0xb20] ;  /* 0x0002c800ff009b82 */ /* 0x004ea20000000800 */
[----:B------:R-:W-:Y:S01]  /*48a0*/  IMAD.U32 R21, RZ, RZ, UR8 ;  /* 0x00000008ff157e24 */ /* 0x000fe2000f8e00ff */
[----:B------:R-:W-:Y:S06]  /*48b0*/  UPRMT UR8, UR37, 0x654, UR17 ;  /* 0x0000065425087896 */ /* 0x000fec0008000011 */
[----:B-1----:R-:W1:Y:S01]  /*48c0*/  @!P1 LDC R3, c[0x0][0xb0c] ;  /* 0x0002c300ff039b82 */ /* 0x002e620000000800 */
[----:B------:R-:W-:Y:S01]  /*48d0*/  IMAD.U32 R20, RZ, RZ, UR9 ;  /* 0x00000009ff147e24 */ /* 0x000fe2000f8e00ff */
[----:B------:R-:W-:Y:S04]  /*48e0*/  @!P4 R2UR UR15, R21 ;  /* 0x00000000150fc2ca */ /* 0x000fe800000e0000 */
[----:B------:R-:W-:Y:S01]  /*48f0*/  @!P4 R2UR UR14, R20 ;  /* 0x00000000140ec2ca */ /* 0x000fe200000e0000 */
[----:B------:R-:W-:Y:S11]  /*4900*/  @!P4 IMAD.MOV.U32 R20, RZ, RZ, 0x2000 ;  /* 0x00002000ff14c424 */ /* 0x000ff600078e00ff */
[----:B------:R-:W-:Y:S01]  /*4910*/  @!UPT UIADD3 URZ, UPT, UPT, URZ, URZ, URZ ;  /* 0x000000fffffff290 */ /* 0x000fe2000fffe0ff */
[----:B------:R1:W-:Y:S01]  /*4920*/  @!UP1 UTMALDG.3D [UR16], [UR14], desc[UR10] ;  /* 0x00000a100e0095b4 */ /* 0x0003e20008011000 */
[----:B------:R1:W-:Y:S02]  /*4930*/  @!P4 SYNCS.ARRIVE.TRANS64.RED.A0TR RZ, [UR6+0x40], R20 ;  /* 0x00004014ffffc9a7 */ /* 0x0003e40008300406 */
[----:B-1----:R-:W-:Y:S01]  /*4940*/  @!P1 ISETP.NE.AND P2, PT, R3, 0x1, PT ;  /* 0x000000010300980c */ /* 0x002fe20003f45270 */
[C---:B----4-:R-:W-:Y:S01]  /*4950*/  @!P1 IMAD.HI.U32 R14, R13.reuse, R14, RZ ;  /* 0x0000000e0d0e9227 */ /* 0x050fe200078e00ff */
[----:B-----5:R-:W-:Y:S03]  /*4960*/  @!P1 ISETP.NE.AND P0, PT, R10, 0x1, PT ;  /* 0x000000010a00980c */ /* 0x020fe60003f05270 */
[C---:B------:R-:W-:Y:S01]  /*4970*/  @!P1 IMAD.HI.U32 R11, R8.reuse, R11, RZ ;  /* 0x0000000b080b9227 */ /* 0x040fe200078e00ff */
[----:B------:R-:W-:Y:S04]  /*4980*/  @!P1 SHF.R.U32.HI R14, RZ, R15, R14 ;  /* 0x0000000fff0e9219 */ /* 0x000fe8000001160e */
[----:B--2---:R-:W-:Y:S01]  /*4990*/  @!P1 SHF.R.U32.HI R9, RZ, R0, R11 ;  /* 0x00000000ff099219 */ /* 0x004fe2000001160b */
[----:B------:R-:W-:Y:S01]  /*49a0*/  SYNCS.ARRIVE.TRANS64.RED.A1T0 RZ, [UR8], RZ ;  /* 0x000000ffffff79a7 */ /* 0x000fe20008100408 */
[----:B------:R-:W-:Y:S02]  /*49b0*/  @!P1 SEL R14, R13, R14, !P2 ;  /* 0x0000000e0d0e9207 */ /* 0x000fe40005000000 */
[----:B------:R-:W-:Y:S01]  /*49c0*/  @!P1 SEL R9, R8, R9, !P0 ;  /* 0x0000000908099207 */ /* 0x000fe20004000000 */
[----:B------:R-:W1:Y:S04]  /*49d0*/  SYNCS.PHASECHK.TRANS64.TRYWAIT P5, [UR6+0x58], R12 ;  /* 0x0000580cff0075a7 */ /* 0x000e6800080a1106 */
[----:B------:R-:W-:Y:S02]  /*49e0*/  @!P1 IMAD.IADD R0, R9, 0x1, -R14 ;  /* 0x0000000109009824 */ /* 0x000fe400078e0a0e */
[----:B------:R-:W-:Y:S02]  /*49f0*/  @!P1 IMAD.IADD R9, R14, 0x1, -R9 ;  /* 0x000000010e099824 */ /* 0x000fe400078e0a09 */
[----:B------:R-:W-:Y:S02]  /*4a00*/  @!P1 IMAD R13, R0, R3, R13 ;  /* 0x00000003000d9224 */ /* 0x000fe400078e020d */
[----:B------:R-:W-:Y:S01]  /*4a10*/  @!P1 IMAD R8, R9, R10, R8 ;  /* 0x0000000a09089224 */ /* 0x000fe200078e0208 */
[----:B-1----:R-:W-:Y:S06]  /*4a20*/  @!P5 BRA `(.L_x_93) ;  /* 0x000000480000d947 */ /* 0x002fec0003800000 */
.L_x_158:
[----:B-1----:R-:W-:Y:S01]  /*4a30*/  @!P4 IADD3 R3, P0, PT, R32, 0x580, RZ ;  /* 0x000005802003c810 */ /* 0x002fe20007f1e0ff */
[----:B------:R-:W-:Y:S01]  /*4a40*/  VOTEU.ALL UP1, P4 ;  /* 0x0000000000ff7886 */ /* 0x000fe20002020000 */
[----:B------:R-:W-:Y:S01]  /*4a50*/  UMOV UR20, 0x0 ;  /* 0x0000000000147882 */ /* 0x000fe20000000000 */
[----:B------:R-:W-:Y:S01]  /*4a60*/  UMOV UR21, 0x10000000 ;  /* 0x1000000000157882 */ /* 0x000fe20000000000 */
[----:B------:R-:W-:Y:S01]  /*4a70*/  @!P4 R2UR UR9, R3 ;  /* 0x000000000309c2ca */ /* 0x000fe200000e0000 */
[----:B------:R-:W-:Y:S01]  /*4a80*/  @!P4 IMAD.X R0, RZ, RZ, R33, P0 ;  /* 0x000000ffff00c224 */ /* 0x000fe200000e0621 */
[----:B------:R-:W-:Y:S01]  /*4a90*/  @!UP1 UIADD3 UR10, UPT, UPT, UR18, 0x40, URZ ;  /* 0x00000040120a9890 */ /* 0x000fe2000fffe0ff */
[----:B------:R-:W-:Y:S01]  /*4aa0*/  ISETP.NE.AND P0, PT, R30, 0x2, PT ;  /* 0x000000021e00780c */ /* 0x000fe20003f05270 */
[----:B------:R-:W-:Y:S01]  /*4ab0*/  UMOV UR11, UR19 ;  /* 0x00000013000b7c82 */ /* 0x000fe20008000000 */
[----:B------:R-:W-:Y:S01]  /*4ac0*/  UMOV UR12, UR36 ;  /* 0x00000024000c7c82 */ /* 0x000fe20008000000 */
[----:B------:R-:W-:Y:S01]  /*4ad0*/  @!P4 R2UR UR8, R0 ;  /* 0x000000000008c2ca */ /* 0x000fe200000e0000 */
[----:B------:R-:W-:Y:S01]  /*4ae0*/  IMAD.IADD R20, R8, 0x1, R152 ;  /* 0x0000000108147824 */ /* 0x000fe200078e0298 */
[----:B------:R-:W-:Y:S01]  /*4af0*/  @P3 R2UR UR36, R28 ;  /* 0x000000001c2432ca */ /* 0x000fe200000e0000 */
[----:B------:R-:W-:Y:S01]  /*4b00*/  IMAD.IADD R21, R13, 0x1, R154 ;  /* 0x000000010d157824 */ /* 0x000fe200078e029a */
[----:B------:R-:W-:Y:S02]  /*4b10*/  SEL R0, RZ, 0x1, P0 ;  /* 0x00000001ff007807 */ /* 0x000fe40000000000 */
[----:B------:R-:W-:Y:S01]  /*4b20*/  LOP3.LUT R31, R31, 0x1, RZ, 0x3c, !PT ;  /* 0x000000011f1f7812 */ /* 0x000fe200078e3cff */
[----:B------:R-:W-:Y:S01]  /*4b30*/  IMAD.U32 R10, RZ, RZ, UR9 ;  /* 0x00000009ff0a7e24 */ /* 0x000fe2000f8e00ff */
[----:B------:R-:W-:Y:S01]  /*4b40*/  @!UP1 UIADD3 UR9, UPT, UPT, UR6, 0x48, URZ ;  /* 0x0000004806099890 */ /* 0x000fe2000fffe0ff */
[----:B------:R-:W-:Y:S02]  /*4b50*/  LOP3.LUT R29, R29, R0, RZ, 0x3c, !PT ;  /* 0x000000001d1d7212 */ /* 0x000fe400078e3cff */
[----:B------:R-:W-:Y:S02]  /*4b60*/  SEL R30, R30, RZ, P0 ;  /* 0x000000ff1e1e7207 */ /* 0x000fe40000000000 */
[----:B------:R-:W-:Y:S01]  /*4b70*/  IMAD.U32 R11, RZ, RZ, UR8 ;  /* 0x00000008ff0b7e24 */ /* 0x000fe2000f8e00ff */
[----:B------:R-:W-:Y:S01]  /*4b80*/  @!P4 R2UR UR14, R10 ;  /* 0x000000000a0ec2ca */ /* 0x000fe200000e0000 */
[----:B------:R-:W-:Y:S01]  /*4b90*/  @!UP1 UIADD3 UR8, UPT, UPT, UR6, 0x2200, URZ ;  /* 0x0000220006089890 */ /* 0x000fe2000fffe0ff */
[----:B------:R-:W-:Y:S02]  /*4ba0*/  VOTEU.ALL UP1, P4 ;  /* 0x0000000000ff7886 */ /* 0x000fe40002020000 */
[----:B------:R-:W-:Y:S11]  /*4bb0*/  @!P4 R2UR UR15, R11 ;  /* 0x000000000b0fc2ca */ /* 0x000ff600000e0000 */
[----:B------:R-:W-:Y:S02]  /*4bc0*/  @!UPT UIADD3 URZ, UPT, UPT, URZ, URZ, URZ ;  /* 0x000000fffffff290 */ /* 0x000fe4000fffe0ff */
[----:B------:R2:W-:Y:S01]  /*4bd0*/  @!UP1 UTMALDG.3D [UR8], [UR14], desc[UR20] ;  /* 0x000014080e0095b4 */ /* 0x0005e20008011000 */
[----:B------:R2:W-:Y:S01]  /*4be0*/  @!P4 SYNCS.ARRIVE.TRANS64.RED.A0TR RZ, [UR6+0x48], R23 ;  /* 0x00004817ffffc9a7 */ /* 0x0005e20008300406 */
[----:B------:R-:W-:Y:S01]  /*4bf0*/  UPLOP3.LUT UP1, UPT, UPT, UPT, UPT, 0x80, 0x8 ;  /* 0x000000000008789c */ /* 0x000fe20003f2f070 */
[----:B------:R-:W-:Y:S01]  /*4c00*/  SYNCS.ARRIVE.TRANS64.RED.A1T0 RZ, [UR13], RZ ;  /* 0x000000ffffff79a7 */ /* 0x000fe2000810040d */
[----:B------:R-:W-:Y:S09]  /*4c10*/  @P3 BRA `(.L_x_94) ;  /* 0xfffffff400503947 */ /* 0x000ff2000383ffff */
[----:B------:R-:W-:-:S04]  /*4c20*/  SHF.L.U32 R3, R31, 0x1f, RZ ;  /* 0x0000001f1f037819 */ /* 0x000fc800000006ff */
[----:B------:R-:W1:Y:S02]  /*4c30*/  SYNCS.PHASECHK.TRANS64.TRYWAIT P0, [UR6+0x50], R3 ;  /* 0x00005003ff0075a7 */ /* 0x000e640008001106 */
[----:B-1----:R-:W-:Y:S05]  /*4c40*/  @!P0 BRA `(.L_x_95) ;  /* 0x0000004400908947 */ /* 0x002fea0003800000 */
.L_x_160:
[----:B-1----:R-:W-:-:S07]  /*4c50*/  MOV R0, UR6 ;  /* 0x0000000600007c02 */ /* 0x002fce0008000f00 */
.L_x_96:
[----:B-1----:R-:W-:-:S04]  /*4c60*/  SHF.L.U32 R3, R31, 0x1f, RZ ;  /* 0x0000001f1f037819 */ /* 0x002fc800000006ff */
[----:B------:R1:W4:Y:S03]  /*4c70*/  SYNCS.PHASECHK.TRANS64.TRYWAIT P0, [R0+URZ+0x58], R3 ;  /* 0x00005803000075a7 */ /* 0x00032600080011ff */
[----:B----4-:R-:W-:Y:S05]  /*4c80*/  @!P0 NANOSLEEP.SYNCS 0x989680 ;  /* 0x009896800000895d */ /* 0x010fea0003900000 */
[----:B------:R-:W4:Y:S02]  /*4c90*/  @!P0 SYNCS.PHASECHK.TRANS64 P0, [R0+URZ+0x58], R3 ;  /* 0x00005803000085a7 */ /* 0x000f2400080010ff */
[----:B--2-4-:R-:W-:Y:S05]  /*4ca0*/  @P0 EXIT ;  /* 0x000000000000094d */ /* 0x014fea0003800000 */
[----:B------:R-:W-:Y:S05]  /*4cb0*/  BRA `(.L_x_96) ;  /* 0xfffffffc00e87947 */ /* 0x000fea000383ffff */
.L_x_85:
[----:B------:R-:W-:-:S06]  /*4cc0*/  UISETP.GE.AND UP1, UPT, UR10, 0x4, UPT ;  /* 0x000000040a00788c */ /* 0x000fcc000bf26270 */
[----:B------:R-:W-:-:S13]  /*4cd0*/  PLOP3.LUT P0, PT, PT, PT, UP1, 0x80, 0x8 ;  /* 0x000000000008781c */ /* 0x000fda0003f0f018 */
[----:B------:R-:W-:Y:S05]  /*4ce0*/  @!P0 EXIT ;  /* 0x000000000000894d */ /* 0x000fea0003800000 */
[----:B------:R-:W-:Y:S01]  /*4cf0*/  BAR.SYNC.DEFER_BLOCKING 0x6, 0xa0 ;  /* 0x0182800000007b1d */ /* 0x000fe20000010000 */
[C---:B------:R-:W-:Y:S01]  /*4d00*/  IMAD.U32 R79, R169.reuse, 0x10000, RZ ;  /* 0x00010000a94f7824 */ /* 0x040fe200078e00ff */
[C---:B------:R-:W-:Y:S01]  /*4d10*/  R2P PR, R169.reuse, 0x6 ;  /* 0x00000006a9007804 */ /* 0x040fe20000000000 */
[----:B------:R-:W-:Y:S01]  /*4d20*/  IMAD.SHL.U32 R2, R169, 0x40, RZ ;  /* 0x00000040a9027824 */ /* 0x000fe200078e00ff */
[----:B------:R-:W-:Y:S01]  /*4d30*/  CS2R R162, SRZ ;  /* 0x0000000000a27805 */ /* 0x000fe2000001ff00 */
[----:B------:R-:W-:Y:S01]  /*4d40*/  IMAD.MOV.U32 R166, RZ, RZ, 0x20 ;  /* 0x00000020ffa67424 */ /* 0x000fe200078e00ff */
[----:B------:R-:W-:Y:S02]  /*4d50*/  UMOV UR49, 0x400 ;  /* 0x0000040000317882 */ /* 0x000fe40000000000 */
[----:B------:R-:W1:Y:S01]  /*4d60*/  LDC R159, c[0x0][0x370] ;  /* 0x0000dc00ff9f7b82 */ /* 0x000e620000000800 */
[----:B------:R-:W-:Y:S01]  /*4d70*/  ULEA UR49, UR37, UR49, 0x18 ;  /* 0x0000003125317291 */ /* 0x000fe2000f8ec0ff */
[----:B------:R-:W-:Y:S01]  /*4d80*/  LOP3.LUT R79, R79, 0x600000, RZ, 0xc0, !PT ;  /* 0x006000004f4f7812 */ /* 0x000fe200078ec0ff */
[----:B------:R-:W-:Y:S01]  /*4d90*/  IMAD.SHL.U32 R155, R169, 0x8, RZ ;  /* 0x00000008a99b7824 */ /* 0x000fe200078e00ff */
[----:B------:R-:W-:Y:S01]  /*4da0*/  LOP3.LUT R4, R2, 0x180, RZ, 0xc0, !PT ;  /* 0x0000018002047812 */ /* 0x000fe200078ec0ff */
[----:B------:R-:W-:Y:S01]  /*4db0*/  IMAD.MOV.U32 R167, RZ, RZ, 0x10 ;  /* 0x00000010ffa77424 */ /* 0x000fe200078e00ff */
[----:B------:R-:W-:Y:S01]  /*4dc0*/  SEL R166, R166, 0xffffffe0, !P2 ;  /* 0xffffffe0a6a67807 */ /* 0x000fe20005000000 */
[----:B------:R-:W-:Y:S01]  /*4dd0*/  UIADD3 UR4, UPT, UPT, UR49, 0x4200, URZ ;  /* 0x0000420031047890 */ /* 0x000fe2000fffe0ff */
[----:B------:R-:W2:Y:S01]  /*4de0*/  LDC R74, c[0x0][0xb0c] ;  /* 0x0002c300ff4a7b82 */ /* 0x000ea20000000800 */
[----:B------:R-:W-:Y:S01]  /*4df0*/  LOP3.LUT R155, R4, 0x30, R155, 0xf8, !PT ;  /* 0x00000030049b7812 */ /* 0x000fe200078ef89b */
[----:B------:R-:W-:Y:S01]  /*4e00*/  IMAD.MOV.U32 R76, RZ, RZ, RZ ;  /* 0x000000ffff4c7224 */ /* 0x000fe200078e00ff */
[----:B------:R-:W-:Y:S01]  /*4e10*/  SEL R167, R167, 0xfffffff0, !P1 ;  /* 0xfffffff0a7a77807 */ /* 0x000fe20004800000 */
[----:B------:R-:W-:Y:S01]  /*4e20*/  IMAD.MOV.U32 R164, RZ, RZ, RZ ;  /* 0x000000ffffa47224 */ /* 0x000fe200078e00ff */
[----:B------:R-:W-:Y:S01]  /*4e30*/  LOP3.LUT R155, R155, 0x1e40, R2, 0xf8, !PT ;  /* 0x00001e409b9b7812 */ /* 0x000fe200078ef802 */
[----:B------:R-:W-:Y:S01]  /*4e40*/  IMAD.MOV.U32 R172, RZ, RZ, RZ ;  /* 0x000000ffffac7224 */ /* 0x000fe200078e00ff */
[----:B------:R-:W-:Y:S01]  /*4e50*/  LOP3.LUT R169, R169, 0x60, RZ, 0xc0, !PT ;  /* 0x00000060a9a97812 */ /* 0x000fe200078ec0ff */
[----:B------:R-:W3:Y:S01]  /*4e60*/  LDC R157, c[0x0][0xb20] ;  /* 0x0002c800ff9d7b82 */ /* 0x000ee20000000800 */
[----:B------:R-:W4:Y:S01]  /*4e70*/  LDS R0, [UR49+0x120] ;  /* 0x00012031ff007984 */ /* 0x000f220008000800 */
[----:B------:R-:W-:Y:S01]  /*4e80*/  IMAD.MOV.U32 R161, RZ, RZ, RZ ;  /* 0x000000ffffa17224 */ /* 0x000fe200078e00ff */
[----:B------:R-:W1:Y:S01]  /*4e90*/  LDCU.64 UR52, c[0x0][0x348] ;  /* 0x00006900ff3477ac */ /* 0x000e620008000a00 */
[----:B------:R-:W-:Y:S01]  /*4ea0*/  IMAD.U32 R168, RZ, RZ, UR4 ;  /* 0x00000004ffa87e24 */ /* 0x000fe2000f8e00ff */
[----:B------:R-:W1:Y:S03]  /*4eb0*/  LDCU.64 UR38, c[0x0][0x888] ;  /* 0x00011100ff2677ac */ /* 0x000e660008000a00 */
[----:B------:R-:W1:Y:S01]  /*4ec0*/  LDC R73, c[0x0][0xb30] ;  /* 0x0002cc00ff497b82 */ /* 0x000e620000000800 */
[----:B------:R-:W1:Y:S01]  /*4ed0*/  LDCU.64 UR44, c[0x0][0x890] ;  /* 0x00011200ff2c77ac */ /* 0x000e620008000a00 */
[----:B------:R-:W-:-:S06]  /*4ee0*/  UIADD3 UR48, UPT, UPT, UR49, 0x200, URZ ;  /* 0x0000020031307890 */ /* 0x000fcc000fffe0ff */
[----:B------:R-:W1:Y:S08]  /*4ef0*/  LDC.64 R150, c[0x0][0xb10] ;  /* 0x0002c400ff967b82 */ /* 0x000e700000000a00 */
[----:B------:R-:W1:Y:S08]  /*4f00*/  LDC.64 R70, c[0x0][0xb18] ;  /* 0x0002c600ff467b82 */ /* 0x000e700000000a00 */
[----:B------:R-:W1:Y:S08]  /*4f10*/  LDC.64 R68, c[0x0][0xb28] ;  /* 0x0002ca00ff447b82 */ /* 0x000e700000000a00 */
[----:B------:R-:W1:Y:S01]  /*4f20*/  LDC.64 R148, c[0x0][0x8b0] ;  /* 0x00022c00ff947b82 */ /* 0x000e620000000a00 */
[----:B----4-:R-:W-:Y:S01]  /*4f30*/  IMAD.IADD R79, R0, 0x1, R79 ;  /* 0x00000001004f7824 */ /* 0x010fe200078e024f */
[----:B------:R-:W-:-:S04]  /*4f40*/  SHF.R.S32.HI R0, RZ, 0x4, R166 ;  /* 0x00000004ff007819 */ /* 0x000fc800000114a6 */
[----:B------:R-:W-:Y:S02]  /*4f50*/  LEA.HI.SX32 R165, R167, R0, 0x1c ;  /* 0x00000000a7a57211 */ /* 0x000fe400078fe2ff */
[----:B------:R-:W4:Y:S08]  /*4f60*/  LDC.64 R146, c[0x0][0x8a8] ;  /* 0x00022a00ff927b82 */ /* 0x000f300000000a00 */
[----:B--23--:R-:W1:Y:S02]  /*4f70*/  LDC R158, c[0x0][0x374] ;  /* 0x0000dd00ff9e7b82 */ /* 0x00ce640000000800 */
.L_x_122:
[C---:B------:R-:W-:Y:S02]  /*4f80*/  LEA R0, R172.reuse, UR49, 0x3 ;  /* 0x00000031ac007c11 */ /* 0x040fe4000f8e18ff */
[----:B------:R-:W-:Y:S02]  /*4f90*/  SHF.L.U32 R3, R163, 0x1f, RZ ;  /* 0x0000001fa3037819 */ /* 0x000fe400000006ff */
[----:B-1----:R-:W-:Y:S02]  /*4fa0*/  LEA R16, R172, UR49, 0x4 ;  /* 0x00000031ac107c11 */ /* 0x002fe4000f8e20ff */
[----:B------:R-:W2:Y:S02]  /*4fb0*/  SYNCS.PHASECHK.TRANS64.TRYWAIT P0, [R0+URZ+0x70], R3 ;  /* 0x00007003000075a7 */ /* 0x000ea400080011ff */
[----:B--2---:R-:W-:Y:S05]  /*4fc0*/  @!P0 BRA `(.L_x_97) ;  /* 0x0000004000c88947 */ /* 0x004fea0003800000 */
.L_x_161:
[----:B------:R-:W3:Y:S01]  /*4fd0*/  LDC.64 R12, c[0x0][0xb10] ;  /* 0x0002c400ff0c7b82 */ /* 0x000ee20000000a00 */
[----:B------:R-:W4:Y:S01]  /*4fe0*/  LDS.128 R16, [R16+0x100] ;  /* 0x0001000010107984 */ /* 0x000f220000000c00 */
[----:B-1----:R-:W-:Y:S01]  /*4ff0*/  ISETP.NE.AND P1, PT, R73, 0x1, PT ;  /* 0x000000014900780c */ /* 0x002fe20003f25270 */
[----:B--2---:R-:W-:Y:S01]  /*5000*/  VIADD R0, R0, 0x80 ;  /* 0x0000008000007836 */ /* 0x004fe20000000000 */
[----:B------:R-:W-:Y:S04]  /*5010*/  ISETP.GE.AND P0, PT, R72, 0x1, PT ;  /* 0x000000014800780c */ /* 0x000fe80003f06270 */
[----:B------:R-:W1:Y:S01]  /*5020*/  LDC.64 R10, c[0x0][0xb18] ;  /* 0x0002c600ff0a7b82 */ /* 0x000e620000000a00 */
[----:B------:R-:W-:Y:S01]  /*5030*/  PRMT R0, RZ, 0x654, R0 ;  /* 0x00000654ff007816 */ /* 0x000fe20000000000 */
[----:B------:R-:W-:Y:S01]  /*5040*/  @!PT LDS RZ, [RZ] ;  /* 0x00000000fffff984 */ /* 0x000fe20000000800 */
[----:B------:R-:W-:Y:S01]  /*5050*/  @!PT LDS RZ, [RZ] ;  /* 0x00000000fffff984 */ /* 0x000fe20000000800 */
[----:B------:R-:W-:Y:S01]  /*5060*/  @!PT LDS RZ, [RZ] ;  /* 0x00000000fffff984 */ /* 0x000fe20000000800 */
[----:B------:R-:W-:Y:S01]  /*5070*/  @!PT LDS RZ, [RZ] ;  /* 0x00000000fffff984 */ /* 0x000fe20000000800 */
[----:B------:R2:W-:Y:S06]  /*5080*/  MEMBAR.ALL.CTA ;  /* 0x0000000000007992 */ /* 0x0005ec0000008000 */
[----:B--2---:R-:W2:Y:S01]  /*5090*/  FENCE.VIEW.ASYNC.S ;  /* 0x00000000000073c6 */ /* 0x004ea20000000000 */
[----:B------:R-:W1:Y:S08]  /*50a0*/  @!P1 LDC R14, c[0x0][0xb20] ;  /* 0x0002c800ff0e9b82 */ /* 0x000e700000000800 */
[----:B------:R-:W1:Y:S01]  /*50b0*/  @!P1 LDC R9, c[0x0][0xb0c] ;  /* 0x0002c300ff099b82 */ /* 0x000e620000000800 */
[----:B--2---:R2:W-:Y:S01]  /*50c0*/  SYNCS.ARRIVE.TRANS64.RED.A1T0 RZ, [R0+URZ], RZ ;  /* 0x000000ff00ff79a7 */ /* 0x0045e200081004ff */
[----:B----4-:R-:W-:Y:S04]  /*50d0*/  LOP3.LUT P4, RZ, R18, 0x1, RZ, 0xc0, !PT ;  /* 0x0000000112ff7812 */ /* 0x010fe8000788c0ff */
[----:B------:R-:W-:Y:S09]  /*50e0*/  P2R R170, PR, RZ, 0x10 ;  /* 0x00000010ffaa7803 */ /* 0x000ff20000000000 */
[----:B------:R-:W-:Y:S02]  /*50f0*/  @P4 MOV R77, R16 ;  /* 0x00000010004d4202 */ /* 0x000fe40000000f00 */
[----:B------:R-:W-:Y:S01]  /*5100*/  @P4 LOP3.LUT R75, R17, 0xffff, RZ, 0xc0, !PT ;  /* 0x0000ffff114b4812 */ /* 0x000fe200078ec0ff */
[----:B--23--:R-:W-:Y:S06]  /*5110*/  @!P0 BRA `(.L_x_98) ;  /* 0x0000000000a48947 */ /* 0x00cfec0003800000 */
[----:B------:R-:W-:Y:S01]  /*5120*/  IMAD.HI.U32 R24, R158, R71, RZ ;  /* 0x000000479e187227 */ /* 0x000fe200078e00ff */
[----:B------:R-:W-:Y:S02]  /*5130*/  ISETP.NE.AND P0, PT, R70, 0x1, PT ;  /* 0x000000014600780c */ /* 0x000fe40003f05270 */
[----:B------:R-:W-:Y:S01]  /*5140*/  ISETP.NE.AND P2, PT, R72, 0x1, PT ;  /* 0x000000014800780c */ /* 0x000fe20003f45270 */
[-C--:B------:R-:W-:Y:S01]  /*5150*/  IMAD.HI.U32 R22, R159, R150.reuse, RZ ;  /* 0x000000969f167227 */ /* 0x080fe200078e00ff */
[----:B------:R-:W-:Y:S02]  /*5160*/  SHF.R.U32.HI R23, RZ, R157, R24 ;  /* 0x0000009dff177219 */ /* 0x000fe40000011618 */
[----:B------:R-:W-:Y:S01]  /*5170*/  ISETP.NE.AND P3, PT, R74, 0x1, PT ;  /* 0x000000014a00780c */ /* 0x000fe20003f65270 */
[----:B------:R-:W-:Y:S01]  /*5180*/  IMAD.HI.U32 R28, R75, R71, RZ ;  /* 0x000000474b1c7227 */ /* 0x000fe200078e00ff */
[----:B------:R-:W-:Y:S02]  /*5190*/  SHF.R.U32.HI R22, RZ, R151, R22 ;  /* 0x00000097ff167219 */ /* 0x000fe40000011616 */
[----:B------:R-:W-:Y:S01]  /*51a0*/  SEL R3, R158, R23, !P0 ;  /* 0x000000179e037207 */ /* 0x000fe20004000000 */
[----:B------:R-:W-:Y:S01]  /*51b0*/  IMAD.HI.U32 R26, R77, R150, RZ ;  /* 0x000000964d1a7227 */ /* 0x000fe200078e00ff */
[----:B------:R-:W-:Y:S03]  /*51c0*/  SEL R7, R159, R22, !P3 ;  /* 0x000000169f077207 */ /* 0x000fe60005800000 */
[-C--:B------:R-:W-:Y:S01]  /*51d0*/  IMAD.HI.U32 R22, R3, R68.reuse, RZ ;  /* 0x0000004403167227 */ /* 0x080fe200078e00ff */
[----:B------:R-:W-:Y:S03]  /*51e0*/  SHF.R.U32.HI R26, RZ, R151, R26 ;  /* 0x00000097ff1a7219 */ /* 0x000fe6000001161a */
[----:B------:R-:W-:Y:S01]  /*51f0*/  IMAD.HI.U32 R24, R7, R68, RZ ;  /* 0x0000004407187227 */ /* 0x000fe200078e00ff */
[----:B------:R-:W-:Y:S02]  /*5200*/  @P2 SHF.R.U32.HI R3, RZ, R69, R22 ;  /* 0x00000045ff032219 */ /* 0x000fe40000011616 */
[----:B------:R-:W-:Y:S02]  /*5210*/  SHF.R.U32.HI R22, RZ, R157, R28 ;  /* 0x0000009dff167219 */ /* 0x000fe4000001161c */
[----:B------:R-:W-:Y:S01]  /*5220*/  @P2 SHF.R.U32.HI R7, RZ, R69, R24 ;  /* 0x00000045ff072219 */ /* 0x000fe20000011618 */
[C---:B------:R-:W-:Y:S01]  /*5230*/  IMAD R2, R72.reuse, R3, RZ ;  /* 0x0000000348027224 */ /* 0x040fe200078e02ff */
[----:B------:R-:W-:Y:S02]  /*5240*/  SEL R5, R75, R22, !P0 ;  /* 0x000000164b057207 */ /* 0x000fe40004000000 */
[----:B------:R-:W-:Y:S01]  /*5250*/  SEL R3, R77, R26, !P3 ;  /* 0x0000001a4d037207 */ /* 0x000fe20005800000 */
[----:B------:R-:W-:Y:S01]  /*5260*/  IMAD R4, R72, R7, RZ ;  /* 0x0000000748047224 */ /* 0x000fe200078e02ff */
[C---:B------:R-:W-:Y:S01]  /*5270*/  ISETP.GE.AND P0, PT, R5.reuse, R2, PT ;  /* 0x000000020500720c */ /* 0x040fe20003f06270 */
[----:B------:R-:W-:Y:S03]  /*5280*/  IMAD.HI.U32 R6, R5, R68, RZ ;  /* 0x0000004405067227 */ /* 0x000fe600078e00ff */
[----:B------:R-:W-:Y:S01]  /*5290*/  ISETP.GE.OR P0, PT, R3, R4, P0 ;  /* 0x000000040300720c */ /* 0x000fe20000706670 */
[----:B------:R-:W-:Y:S01]  /*52a0*/  IMAD.MOV R4, RZ, RZ, -R3 ;  /* 0x000000ffff047224 */ /* 0x000fe200078e0a03 */
[-C--:B------:R-:W-:Y:S03]  /*52b0*/  SHF.R.U32.HI R6, RZ, R69.reuse, R6 ;  /* 0x00000045ff067219 */ /* 0x080fe60000011606 */
[----:B------:R-:W-:Y:S01]  /*52c0*/  IMAD R77, R74, R4, R77 ;  /* 0x000000044a4d7224 */ /* 0x000fe200078e024d */
[----:B------:R-:W-:Y:S05]  /*52d0*/  SEL R15, R5, R6, !P2 ;  /* 0x00000006050f7207 */ /* 0x000fea0005000000 */
[----:B------:R-:W-:Y:S02]  /*52e0*/  IMAD.MOV R6, RZ, RZ, -R15 ;  /* 0x000000ffff067224 */ /* 0x000fe400078e0a0f */
[C---:B------:R-:W-:Y:S04]  /*52f0*/  @!P0 IMAD.HI.U32 R2, R3.reuse, R68, RZ ;  /* 0x0000004403028227 */ /* 0x040fe800078e00ff */
[----:B------:R-:W-:Y:S01]  /*5300*/  IMAD R6, R72, R6, R5 ;  /* 0x0000000648067224 */ /* 0x000fe200078e0205 */
[----:B------:R-:W-:Y:S04]  /*5310*/  @!P0 SHF.R.U32.HI R2, RZ, R69, R2 ;  /* 0x00000045ff028219 */ /* 0x000fe80000011602 */
[----:B------:R-:W-:Y:S02]  /*5320*/  @!P0 SEL R0, R3, R2, !P2 ;  /* 0x0000000203008207 */ /* 0x000fe40005000000 */
[----:B------:R-:W-:Y:S02]  /*5330*/  IADD3 R2, PT, PT, -R5, RZ, RZ ;  /* 0x000000ff05027210 */ /* 0x000fe40007ffe1ff */
[----:B------:R-:W-:Y:S01]  /*5340*/  @!P0 IADD3 R8, PT, PT, R15, -R0, RZ ;  /* 0x800000000f088210 */ /* 0x000fe20007ffe0ff */
[----:B------:R-:W-:Y:S02]  /*5350*/  @!P0 IMAD R0, R7, R6, R0 ;  /* 0x0000000607008224 */ /* 0x000fe400078e0200 */
[----:B------:R-:W-:Y:S02]  /*5360*/  IMAD R75, R70, R2, R75 ;  /* 0x00000002464b7224 */ /* 0x000fe400078e024b */
[----:B------:R-:W-:Y:S02]  /*5370*/  @!P0 IMAD R5, R8, R72, R3 ;  /* 0x0000004808058224 */ /* 0x000fe400078e0203 */
[----:B------:R-:W-:Y:S04]  /*5380*/  @!P0 IMAD.MOV.U32 R3, RZ, RZ, R0 ;  /* 0x000000ffff038224 */ /* 0x000fe800078e0000 */
[----:B------:R-:W-:Y:S02]  /*5390*/  IMAD R77, R3, R74, R77 ;  /* 0x0000004a034d7224 */ /* 0x000fe400078e024d */
[----:B------:R-:W-:Y:S07]  /*53a0*/  IMAD R75, R5, R70, R75 ;  /* 0x00000046054b7224 */ /* 0x000fee00078e024b */
.L_x_98:
[----:B-1----:R-:W-:Y:S01]  /*53b0*/  @!P1 ISETP.NE.AND P0, PT, R10, 0x1, PT ;  /* 0x000000010a00980c */ /* 0x002fe20003f05270 */
[----:B------:R-:W-:Y:S01]  /*53c0*/  @!P1 IMAD.HI.U32 R0, R77, R12, RZ ;  /* 0x0000000c4d009227 */ /* 0x000fe200078e00ff */
[----:B------:R-:W-:Y:S01]  /*53d0*/  @!P1 ISETP.NE.AND P2, PT, R9, 0x1, PT ;  /* 0x000000010900980c */ /* 0x000fe20003f45270 */
[----:B------:R-:W-:Y:S01]  /*53e0*/  ULOP3.LUT UP0, URZ, UR48, 0x1b0, URZ, 0xc0, !UPT ;  /* 0x000001b030ff7892 */ /* 0x000fe2000f80c0ff */
[----:B------:R-:W-:Y:S01]  /*53f0*/  R2UR UR42, R21 ;  /* 0x00000000152a72ca */ /* 0x000fe200000e0000 */
[----:B------:R-:W-:Y:S01]  /*5400*/  @!P1 IMAD.HI.U32 R3, R75, R11, RZ ;  /* 0x0000000b4b039227 */ /* 0x000fe200078e00ff */
[----:B------:R-:W-:Y:S02]  /*5410*/  @!P1 SHF.R.U32.HI R0, RZ, R13, R0 ;  /* 0x0000000dff009219 */ /* 0x000fe40000011600 */
[----:B------:R-:W-:Y:S01]  /*5420*/  R2UR UR41, R20 ;  /* 0x00000000142972ca */ /* 0x000fe200000e0000 */
[----:B------:R-:W-:Y:S01]  /*5430*/  VIADD R172, R172, 0x1 ;  /* 0x00000001acac7836 */ /* 0x000fe20000000000 */
[----:B------:R-:W-:Y:S02]  /*5440*/  @!P1 SHF.R.U32.HI R2, RZ, R14, R3 ;  /* 0x0000000eff029219 */ /* 0x000fe40000011603 */
[----:B------:R-:W-:Y:S02]  /*5450*/  @!P1 SEL R3, R77, R0, !P2 ;  /* 0x000000004d039207 */ /* 0x000fe40005000000 */
[----:B------:R-:W-:Y:S02]  /*5460*/  @!P1 SEL R2, R75, R2, !P0 ;  /* 0x000000024b029207 */ /* 0x000fe40004000000 */
[----:B------:R-:W-:Y:S01]  /*5470*/  @P4 SHF.R.U32.HI R160, RZ, 0x10, R17 ;  /* 0x00000010ffa04819 */ /* 0x000fe20000011611 */
[----:B------:R-:W-:Y:S02]  /*5480*/  USHF.L.U32 UR42, UR42, 0x7, URZ ;  /* 0x000000072a2a7899 */ /* 0x000fe400080006ff */
[----:B------:R-:W-:Y:S02]  /*5490*/  @!P1 IMAD.IADD R0, R2, 0x1, -R3 ;  /* 0x0000000102009824 */ /* 0x000fe400078e0a03 */
[----:B------:R-:W-:Y:S01]  /*54a0*/  @!P1 IMAD.IADD R2, R3, 0x1, -R2 ;  /* 0x0000000103029824 */ /* 0x000fe200078e0a02 */
[----:B------:R-:W-:Y:S01]  /*54b0*/  USHF.L.U32 UR41, UR41, 0x7, URZ ;  /* 0x0000000729297899 */ /* 0x000fe200080006ff */
[----:B------:R-:W-:Y:S02]  /*54c0*/  @!P1 IMAD R77, R0, R9, R77 ;  /* 0x00000009004d9224 */ /* 0x000fe400078e024d */
[----:B------:R-:W-:Y:S01]  /*54d0*/  @!P1 IMAD R75, R2, R10, R75 ;  /* 0x0000000a024b9224 */ /* 0x000fe200078e024b */
[----:B------:R-:W-:Y:S08]  /*54e0*/  BRA.U !UP0, `(.L_x_99) ;  /* 0x0000000108407547 */ /* 0x000ff0000b800000 */
[----:B------:R-:W1:Y:S01]  /*54f0*/  LDCU.64 UR8, c[0x4][0x80] ;  /* 0x01001000ff0877ac */ /* 0x000e620008000a00 */
[----:B------:R-:W-:Y:S01]  /*5500*/  MOV R3, 0x0 ;  /* 0x0000000000037802 */ /* 0x000fe20000000f00 */
[----:B------:R-:W-:Y:S02]  /*5510*/  HFMA2 R12, -RZ, RZ, 0, 5.9604644775390625e-08 ;  /* 0x00000001ff0c7431 */ /* 0x000fe400000001ff */
[----:B------:R-:W-:Y:S02]  /*5520*/  IMAD.MOV.U32 R8, RZ, RZ, 0x70 ;  /* 0x00000070ff087424 */ /* 0x000fe400078e00ff */
[----:B------:R-:W-:Y:S01]  /*5530*/  IMAD.MOV.U32 R13, RZ, RZ, RZ ;  /* 0x000000ffff0d7224 */ /* 0x000fe200078e00ff */
[----:B------:R-:W2:Y:S01]  /*5540*/  LDCU.64 UR6, c[0x4][0x88] ;  /* 0x01001100ff0677ac */ /* 0x000ea20008000a00 */
[----:B------:R-:W3:Y:S01]  /*5550*/  LDC.64 R2, c[0x4][R3] ;  /* 0x0100000003027b82 */ /* 0x000ee20000000a00 */
[----:B------:R-:W4:Y:S01]  /*5560*/  LDCU.64 UR4, c[0x4][0x8] ;  /* 0x01000100ff0477ac */ /* 0x000f220008000a00 */
[----:B-1----:R-:W-:Y:S01]  /*5570*/  MOV R5, UR9 ;  /* 0x0000000900057c02 */ /* 0x002fe20008000f00 */
[----:B------:R-:W-:Y:S01]  /*5580*/  IMAD.U32 R4, RZ, RZ, UR8 ;  /* 0x00000008ff047e24 */ /* 0x000fe2000f8e00ff */
[----:B--2---:R-:W-:Y:S01]  /*5590*/  MOV R7, UR7 ;  /* 0x0000000700077c02 */ /* 0x004fe20008000f00 */
[----:B------:R-:W-:Y:S01]  /*55a0*/  IMAD.U32 R6, RZ, RZ, UR6 ;  /* 0x00000006ff067e24 */ /* 0x000fe2000f8e00ff */
[----:B----4-:R-:W-:Y:S01]  /*55b0*/  MOV R11, UR5 ;  /* 0x00000005000b7c02 */ /* 0x010fe20008000f00 */
[----:B------:R-:W-:Y:S02]  /*55c0*/  IMAD.U32 R10, RZ, RZ, UR4 ;  /* 0x00000004ff0a7e24 */ /* 0x000fe4000f8e00ff */
[----:B------:R-:W-:Y:S07]  /*55d0*/  LEPC R20, `(.L_x_99) ;  /* 0x000000001014794e */ /* 0x000fee0000000000 */
[----:B---3-5:R-:W-:Y:S05]  /*55e0*/  CALL.ABS.NOINC R2 ;  /* 0x0000000002007343 */ /* 0x028fea0003c00000 */
.L_x_99:
[----:B------:R-:W-:Y:S01]  /*55f0*/  LOP3.LUT P0, RZ, R168, 0x1b0, RZ, 0xc0, !PT ;  /* 0x000001b0a8ff7812 */ /* 0x000fe2000780c0ff */
[----:B------:R-:W-:Y:S11]  /*5600*/  BSSY.RECONVERGENT B6, `(.L_x_100) ;  /* 0x0000013000067945 */ /* 0x000ff60003800200 */
[----:B------:R-:W-:Y:S01]  /*5610*/  @!UPT UIADD3 URZ, UPT, UPT, URZ, URZ, URZ ;  /* 0x000000fffffff290 */ /* 0x000fe2000fffe0ff */
[----:B------:R-:W-:Y:S05]  /*5620*/  @!P0 BRA `(.L_x_101) ;  /* 0x0000000000408947 */ /* 0x000fea0003800000 */
        /* <DEDUP_REMOVED lines=16> */
.L_x_101:
[----:B------:R-:W-:Y:S05]  /*5730*/  BSYNC.RECONVERGENT B6 ;  /* 0x0000000000067941 */ /* 0x000fea0003800200 */
.L_x_100:
[----:B------:R-:W-:Y:S01]  /*5740*/  ISETP.NE.U32.AND P4, PT, R148, RZ, PT ;  /* 0x000000ff9400720c */ /* 0x000fe20003f85070 */
[----:B------:R-:W-:Y:S01]  /*5750*/  UISETP.NE.AND UP2, UPT, UR50, URZ, UPT ;  /* 0x000000ff3200728c */ /* 0x000fe2000bf45270 */
[----:B------:R-:W-:Y:S01]  /*5760*/  ISETP.NE.U32.AND P2, PT, RZ, UR38, PT ;  /* 0x00000026ff007c0c */ /* 0x000fe2000bf45070 */
[----:B------:R-:W-:Y:S01]  /*5770*/  UISETP.NE.U32.AND UP1, UPT, UR44, URZ, UPT ;  /* 0x000000ff2c00728c */ /* 0x000fe2000bf25070 */
[----:B------:R-:W-:Y:S01]  /*5780*/  ISETP.NE.AND.EX P4, PT, R149, RZ, PT, P4 ;  /* 0x000000ff9500720c */ /* 0x000fe20003f85340 */
[----:B------:R-:W-:Y:S01]  /*5790*/  UPLOP3.LUT UP0, UPT, UPT, UPT, UPT, 0x40, 0x4 ;  /* 0x000000000004789c */ /* 0x000fe20003f0e870 */
[----:B------:R-:W-:Y:S01]  /*57a0*/  ISETP.NE.AND.EX P2, PT, RZ, UR39, PT, P2 ;  /* 0x00000027ff007c0c */ /* 0x000fe2000bf45320 */
[----:B------:R-:W-:Y:S01]  /*57b0*/  UISETP.NE.AND.EX UP1, UPT, UR45, URZ, UPT, UP1 ;  /* 0x000000ff2d00728c */ /* 0x000fe2000bf25310 */
[----:B------:R-:W-:Y:S04]  /*57c0*/  PLOP3.LUT P1, PT, PT, PT, UP2, 0x80, 0x8 ;  /* 0x000000000008781c */ /* 0x000fe80003f2f028 */
[----:B------:R-:W-:Y:S06]  /*57d0*/  @UP2 UPLOP3.LUT UP0, UPT, UPT, UPT, UP1, 0x80, 0x8 ;  /* 0x000000000008289c */ /* 0x000fec0003f0f010 */
[----:B------:R-:W-:Y:S01]  /*57e0*/  PLOP3.LUT P0, PT, PT, PT, UP0, 0x80, 0x8 ;  /* 0x000000000008781c */ /* 0x000fe20003f0f008 */
[----:B------:R-:W-:Y:S01]  /*57f0*/  @!UPT UIADD3 URZ, UPT, UPT, URZ, URZ, URZ ;  /* 0x000000fffffff290 */ /* 0x000fe2000fffe0ff */
[----:B------:R-:W-:Y:S11]  /*5800*/  BRA.U !UP1, `(.L_x_102) ;  /* 0x0000000109387547 */ /* 0x000ff6000b800000 */
[----:B------:R-:W-:Y:S01]  /*5810*/  UISETP.NE.U32.AND UP0, UPT, UR38, URZ, UPT ;  /* 0x000000ff2600728c */ /* 0x000fe2000bf05070 */
[----:B------:R-:W-:Y:S02]  /*5820*/  HFMA2 R0, -RZ, RZ, 0, 5.9604644775390625e-08 ;  /* 0x00000001ff007431 */ /* 0x000fe400000001ff */
[----:B------:R-:W-:Y:S01]  /*5830*/  IMAD.MOV.U32 R153, RZ, RZ, 0x1 ;  /* 0x00000001ff997424 */ /* 0x000fe200078e00ff */
[----:B------:R-:W-:Y:S06]  /*5840*/  UISETP.NE.AND.EX UP0, UPT, UR39, URZ, UPT, UP0 ;  /* 0x000000ff2700728c */ /* 0x000fec000bf05300 */
[----:B------:R-:W-:Y:S05]  /*5850*/  PLOP3.LUT P3, PT, PT, PT, UP0, 0x80, 0x8 ;  /* 0x000000000008781c */ /* 0x000fea0003f6f008 */
[----:B------:R-:W1:Y:S01]  /*5860*/  @UP0 LDCU.64 UR6, c[0x0][0x888] ;  /* 0x00011100ff0607ac */ /* 0x000e620008000a00 */
[----:B------:R-:W-:Y:S07]  /*5870*/  @UP0 UIMAD UR4, UR36, UR44, URZ ;  /* 0x0000002c240402a4 */ /* 0x000fee000f8e02ff */
[----:B------:R-:W-:Y:S01]  /*5880*/  @!P3 PRMT R153, R0, 0x7610, R153 ;  /* 0x000076100099b816 */ /* 0x000fe20000000099 */
[----:B-1----:R-:W-:Y:S03]  /*5890*/  @UP0 UIMAD.WIDE UR6, UR4, 0x4, UR6 ;  /* 0x00000004040608a5 */ /* 0x002fe6000f8e0206 */
[----:B------:R-:W1:Y:S03]  /*58a0*/  @!UP0 LDCU UR4, c[0x0][0x880] ;  /* 0x00011000ff0487ac */ /* 0x000e660008000800 */
[----:B------:R-:W-:Y:S01]  /*58b0*/  IMAD.U32 R2, RZ, RZ, UR6 ;  /* 0x00000006ff027e24 */ /* 0x000fe2000f8e00ff */
[----:B------:R-:W-:Y:S05]  /*58c0*/  MOV R3, UR7 ;  /* 0x0000000700037c02 */ /* 0x000fea0008000f00 */
[----:B-----5:R2:W5:Y:S02]  /*58d0*/  @P3 LDG.E R82, desc[UR46][R2.64] ;  /* 0x0000002e02523981 */ /* 0x020564000c1e1900 */
[----:B-12---:R-:W-:Y:S02]  /*58e0*/  @!P3 IMAD.U32 R82, RZ, RZ, UR4 ;  /* 0x00000004ff52be24 */ /* 0x006fe4000f8e00ff */
.L_x_102:
[----:B------:R-:W-:Y:S05]  /*58f0*/  @!P4 BRA `(.L_x_103) ;  /* 0x000000000020c947 */ /* 0x000fea0003800000 */
[----:B------:R-:W-:Y:S04]  /*5900*/  ISETP.NE.U32.AND P3, PT, R146, RZ, PT ;  /* 0x000000ff9200720c */ /* 0x000fe80003f65070 */
[----:B------:R-:W-:Y:S11]  /*5910*/  ISETP.NE.AND.EX P3, PT, R147, RZ, PT, P3 ;  /* 0x000000ff9300720c */ /* 0x000ff60003f65330 */
[----:B------:R-:W-:Y:S02]  /*5920*/  @!UPT UIADD3 URZ, UPT, UPT, URZ, URZ, URZ ;  /* 0x000000fffffff290 */ /* 0x000fe4000fffe0ff */
[----:B------:R-:W1:Y:S01]  /*5930*/  @P3 LDC.64 R2, c[0x0][0x8a8] ;  /* 0x00022a00ff023b82 */ /* 0x000e620000000a00 */
[----:B------:R-:W-:Y:S04]  /*5940*/  @P3 IMAD R0, R148, UR36, RZ ;  /* 0x0000002494003c24 */ /* 0x000fe8000f8e02ff */
[----:B-1----:R-:W-:Y:S05]  /*5950*/  @P3 IMAD.WIDE R2, R0, 0x4, R2 ;  /* 0x0000000400023825 */ /* 0x002fea00078e0202 */
[----:B-----5:R1:W5:Y:S02]  /*5960*/  @P3 LDG.E R78, desc[UR46][R2.64] ;  /* 0x0000002e024e3981 */ /* 0x020364000c1e1900 */
[----:B-1----:R-:W2:Y:S02]  /*5970*/  @!P3 LDC R78, c[0x0][0x8a0] ;  /* 0x00022800ff4ebb82 */ /* 0x002ea40000000800 */
.L_x_103:
[----:B-----5:R-:W-:Y:S01]  /*5980*/  ISETP.NE.AND P4, PT, R82, RZ, PT ;  /* 0x000000ff5200720c */ /* 0x020fe20003f85270 */
[----:B------:R-:W-:Y:S01]  /*5990*/  BSSY B1, `(.L_x_104) ;  /* 0x0000048000017945 */ /* 0x000fe20003800000 */
[----:B------:R-:W-:Y:S01]  /*59a0*/  SEL R5, RZ, 0xffffffff, P2 ;  /* 0xffffffffff057807 */ /* 0x000fe20001000000 */
[----:B------:R-:W-:Y:S01]  /*59b0*/  IMAD.MOV.U32 R116, RZ, RZ, 0x1 ;  /* 0x00000001ff747424 */ /* 0x000fe200078e00ff */
[----:B------:R-:W-:Y:S01]  /*59c0*/  LOP3.LUT P3, RZ, R153, 0xff, RZ, 0xc0, !PT ;  /* 0x000000ff99ff7812 */ /* 0x000fe2000786c0ff */
[----:B------:R-:W-:Y:S01]  /*59d0*/  IMAD R80, R76, 0x80, R79 ;  /* 0x000000804c507824 */ /* 0x000fe200078e024f */
[----:B------:R-:W-:Y:S02]  /*59e0*/  @P1 SEL R0, RZ, 0xffffffff, P4 ;  /* 0xffffffffff001807 */ /* 0x000fe40002000000 */
[----:B------:R-:W-:Y:S02]  /*59f0*/  CS2R R110, SRZ ;  /* 0x00000000006e7805 */ /* 0x000fe4000001ff00 */
[----:B------:R-:W-:Y:S02]  /*5a00*/  LEA R3, R162, UR49, 0x3 ;  /* 0x00000031a2037c11 */ /* 0x000fe4000f8e18ff */
[----:B------:R-:W-:Y:S02]  /*5a10*/  CS2R R108, SRZ ;  /* 0x00000000006c7805 */ /* 0x000fe4000001ff00 */
[----:B------:R-:W-:Y:S02]  /*5a20*/  @P0 SEL R0, R5, R0, !P3 ;  /* 0x0000000005000207 */ /* 0x000fe40005800000 */
[----:B------:R-:W-:Y:S02]  /*5a30*/  CS2R R106, SRZ ;  /* 0x00000000006a7805 */ /* 0x000fe4000001ff00 */
[----:B------:R-:W-:Y:S02]  /*5a40*/  LEA R171, R76, UR49, 0x3 ;  /* 0x000000314cab7c11 */ /* 0x000fe4000f8e18ff */
[----:B------:R-:W-:Y:S02]  /*5a50*/  CS2R R104, SRZ ;  /* 0x0000000000687805 */ /* 0x000fe4000001ff00 */
[----:B------:R-:W-:Y:S02]  /*5a60*/  @P1 LOP3.LUT R0, R0, 0x1, RZ, 0xc0, !PT ;  /* 0x0000000100001812 */ /* 0x000fe400078ec0ff */
[----:B------:R-:W-:Y:S02]  /*5a70*/  CS2R R98, SRZ ;  /* 0x0000000000627805 */ /* 0x000fe4000001ff00 */
[----:B------:R-:W-:Y:S02]  /*5a80*/  SHF.L.U32 R2, R164, 0x1f, RZ ;  /* 0x0000001fa4027819 */ /* 0x000fe400000006ff */
[----:B------:R-:W-:Y:S02]  /*5a90*/  CS2R R96, SRZ ;  /* 0x0000000000607805 */ /* 0x000fe4000001ff00 */
[----:B------:R-:W-:Y:S02]  /*5aa0*/  ISETP.NE.U32.OR P6, PT, R0, 0x1, !P1 ;  /* 0x000000010000780c */ /* 0x000fe40004fc5470 */
[----:B------:R-:W-:Y:S02]  /*5ab0*/  CS2R R90, SRZ ;  /* 0x00000000005a7805 */ /* 0x000fe4000001ff00 */
[----:B------:R-:W-:Y:S02]  /*5ac0*/  PLOP3.LUT P2, PT, PT, PT, UP1, 0x80, 0x8 ;  /* 0x000000000008781c */ /* 0x000fe40003f4f018 */
[----:B------:R-:W-:Y:S02]  /*5ad0*/  CS2R R88, SRZ ;  /* 0x0000000000587805 */ /* 0x000fe4000001ff00 */
[----:B------:R-:W-:Y:S02]  /*5ae0*/  SEL R0, RZ, 0xffffffff, P4 ;  /* 0xffffffffff007807 */ /* 0x000fe40002000000 */
[----:B------:R-:W-:Y:S03]  /*5af0*/  P2R R92, PR, RZ, 0x40 ;  /* 0x00000040ff5c7803 */ /* 0x000fe60000000000 */
[----:B------:R-:W-:Y:S04]  /*5b00*/  @P6 SHF.L.U32 R4, R161, 0x1f, RZ ;  /* 0x0000001fa1046819 */ /* 0x000fe800000006ff */
[----:B------:R-:W-:Y:S01]  /*5b10*/  @P2 SEL R0, R5, R0, !P3 ;  /* 0x0000000005002207 */ /* 0x000fe20005800000 */
[----:B------:R-:W1:Y:S03]  /*5b20*/  @P6 SYNCS.PHASECHK.TRANS64.TRYWAIT P1, [R3+URZ+0x40], R4 ;  /* 0x00004004030065a7 */ /* 0x000e6600080211ff */
[----:B------:R-:W-:Y:S04]  /*5b30*/  LOP3.LUT R0, R0, 0x1, RZ, 0xc0, !PT ;  /* 0x0000000100007812 */ /* 0x000fe800078ec0ff */
[----:B------:R-:W-:Y:S04]  /*5b40*/  ISETP.NE.U32.AND P5, PT, R0, 0x1, PT ;  /* 0x000000010000780c */ /* 0x000fe80003fa5070 */
[----:B------:R-:W-:Y:S01]  /*5b50*/  P2R R117, PR, RZ, 0x20 ;  /* 0x00000020ff757803 */ /* 0x000fe20000000000 */
[----:B------:R3:W4:Y:S01]  /*5b60*/  SYNCS.PHASECHK.TRANS64.TRYWAIT P0, [R171+URZ+0x90], R2 ;  /* 0x00009002ab0075a7 */ /* 0x00072200080011ff */
[----:B-1----:R-:W-:Y:S01]  /*5b70*/  @P6 SEL R116, RZ, 0x1, !P1 ;  /* 0x00000001ff746807 */ /* 0x002fe20004800000 */
[----:B---3--:R-:W-:Y:S06]  /*5b80*/  @!P6 BRA `(.L_x_105) ;  /* 0x0000000000a0e947 */ /* 0x008fec0003800000 */
[----:B------:R-:W-:Y:S01]  /*5b90*/  @P5 IMAD R7, R162, 0x2000, R155 ;  /* 0x00002000a2075824 */ /* 0x000fe200078e029b */
[----:B------:R-:W-:Y:S01]  /*5ba0*/  ISETP.NE.AND P1, PT, R116, RZ, PT ;  /* 0x000000ff7400720c */ /* 0x000fe20003f25270 */
[----:B------:R-:W-:Y:S01]  /*5bb0*/  BSSY B0, `(.L_x_106) ;  /* 0x0000011000007945 */ /* 0x000fe20003800000 */
[----:B------:R-:W-:Y:S01]  /*5bc0*/  CS2R R90, SRZ ;  /* 0x00000000005a7805 */ /* 0x000fe2000001ff00 */
[----:B------:R-:W-:Y:S01]  /*5bd0*/  @P5 VIADD R4, R7, UR49 ;  /* 0x0000003107045c36 */ /* 0x000fe20008000000 */
[----:B------:R-:W-:Y:S02]  /*5be0*/  CS2R R88, SRZ ;  /* 0x0000000000587805 */ /* 0x000fe4000001ff00 */
[----:B------:R-:W-:Y:S02]  /*5bf0*/  CS2R R98, SRZ ;  /* 0x0000000000627805 */ /* 0x000fe4000001ff00 */
[----:B------:R-:W-:Y:S01]  /*5c00*/  CS2R R96, SRZ ;  /* 0x0000000000607805 */ /* 0x000fe2000001ff00 */
[--C-:B------:R-:W-:Y:S01]  /*5c10*/  @P5 IMAD.IADD R6, R167, 0x1, R4.reuse ;  /* 0x00000001a7065824 */ /* 0x100fe200078e0204 */
[----:B------:R-:W-:Y:S01]  /*5c20*/  CS2R R106, SRZ ;  /* 0x00000000006a7805 */ /* 0x000fe2000001ff00 */
[--C-:B------:R-:W-:Y:S01]  /*5c30*/  @P5 IMAD.IADD R5, R166, 0x1, R4.reuse ;  /* 0x00000001a6055824 */ /* 0x100fe200078e0204 */
[----:B------:R-:W-:Y:S01]  /*5c40*/  CS2R R104, SRZ ;  /* 0x0000000000687805 */ /* 0x000fe2000001ff00 */
[----:B------:R-:W-:Y:S01]  /*5c50*/  @P5 IMAD R4, R165, 0x10, R4 ;  /* 0x00000010a5045824 */ /* 0x000fe200078e0204 */
[----:B------:R-:W-:Y:S02]  /*5c60*/  CS2R R110, SRZ ;  /* 0x00000000006e7805 */ /* 0x000fe4000001ff00 */
[----:B------:R-:W-:Y:S01]  /*5c70*/  CS2R R108, SRZ ;  /* 0x00000000006c7805 */ /* 0x000fe2000001ff00 */
[----:B------:R-:W-:Y:S06]  /*5c80*/  @P1 BRA `(.L_x_107) ;  /* 0x00000000000c1947 */ /* 0x000fec0003800000 */
[----:B------:R-:W-:Y:S04]  /*5c90*/  SHF.L.U32 R0, R161, 0x1f, RZ ;  /* 0x0000001fa1007819 */ /* 0x000fe800000006ff */
[----:B------:R-:W1:Y:S02]  /*5ca0*/  SYNCS.PHASECHK.TRANS64.TRYWAIT P1, [R3+URZ+0x40], R0 ;  /* 0x00004000030075a7 */ /* 0x000e6400080211ff */
[----:B-1----:R-:W-:Y:S05]  /*5cb0*/  @!P1 BRA `(.L_x_108) ;  /* 0x0000003400a09947 */ /* 0x002fea0003800000 */
.L_x_107:
[----:B------:R-:W-:Y:S05]  /*5cc0*/  BSYNC B0 ;  /* 0x0000000000007941 */ /* 0x000fea0003800000 */
.L_x_106:
[----:B------:R-:W-:Y:S01]  /*5cd0*/  ISETP.NE.AND P1, PT, R117, RZ, PT ;  /* 0x000000ff7500720c */ /* 0x000fe20003f25270 */
[----:B-1----:R-:W-:Y:S02]  /*5ce0*/  VIADD R3, R3, 0x50 ;  /* 0x0000005003037836 */ /* 0x002fe40000000000 */
[----:B------:R-:W-:Y:S02]  /*5cf0*/  IMAD.U32 R0, RZ, RZ, UR37 ;  /* 0x00000025ff007e24 */ /* 0x000fe4000f8e00ff */
[----:B------:R-:W-:Y:S03]  /*5d00*/  VIADD R162, R162, 0x1 ;  /* 0x00000001a2a27836 */ /* 0x000fe60000000000 */
[----:B------:R-:W-:Y:S05]  /*5d10*/  PRMT R0, R0, 0x654, R3 ;  /* 0x0000065400007816 */ /* 0x000fea0000000003 */
[----:B------:R1:W3:Y:S04]  /*5d20*/  @P1 LDS.128 R88, [R7+UR49+0x200] ;  /* 0x0002003107581984 */ /* 0x0002e80008000c00 */
[----:B------:R1:W1:Y:S04]  /*5d30*/  @P1 LDS.128 R96, [R6+0x200] ;  /* 0x0002000006601984 */ /* 0x0002680000000c00 */
[----:B------:R1:W1:Y:S04]  /*5d40*/  @P1 LDS.128 R104, [R5+0x200] ;  /* 0x0002000005681984 */ /* 0x0002680000000c00 */
[----:B------:R1:W1:Y:S01]  /*5d50*/  @P1 LDS.128 R108, [R4+0x200] ;  /* 0x00020000046c1984 */ /* 0x0002620000000c00 */
[C---:B------:R-:W-:Y:S01]  /*5d60*/  ISETP.NE.AND P1, PT, R162.reuse, 0x2, PT ;  /* 0x00000002a200780c */ /* 0x040fe20003f25270 */
[----:B------:R-:W-:Y:S01]  /*5d70*/  @!PT LDS RZ, [RZ] ;  /* 0x00000000fffff984 */ /* 0x000fe20000000800 */
[----:B------:R-:W-:Y:S01]  /*5d80*/  @!PT LDS RZ, [RZ] ;  /* 0x00000000fffff984 */ /* 0x000fe20000000800 */
[----:B------:R-:W-:Y:S01]  /*5d90*/  @!PT LDS RZ, [RZ] ;  /* 0x00000000fffff984 */ /* 0x000fe20000000800 */
[----:B------:R-:W-:Y:S01]  /*5da0*/  @!PT LDS RZ, [RZ] ;  /* 0x00000000fffff984 */ /* 0x000fe20000000800 */
[----:B------:R5:W-:Y:S06]  /*5db0*/  MEMBAR.ALL.CTA ;  /* 0x0000000000007992 */ /* 0x000bec0000008000 */
[----:B-----5:R-:W5:Y:S01]  /*5dc0*/  FENCE.VIEW.ASYNC.S ;  /* 0x00000000000073c6 */ /* 0x020f620000000000 */
[----:B------:R-:W-:Y:S01]  /*5dd0*/  SEL R162, R162, RZ, P1 ;  /* 0x000000ffa2a27207 */ /* 0x000fe20000800000 */
[----:B-----5:R5:W-:Y:S02]  /*5de0*/  SYNCS.ARRIVE.TRANS64.RED.A1T0 RZ, [R0+URZ], RZ ;  /* 0x000000ff00ff79a7 */ /* 0x020be400081004ff */
[----:B-----5:R-:W-:Y:S04]  /*5df0*/  SEL R0, RZ, 0x1, P1 ;  /* 0x00000001ff007807 */ /* 0x020fe80000800000 */
[----:B---3--:R-:W-:Y:S02]  /*5e00*/  LOP3.LUT R161, R161, R0, RZ, 0x3c, !PT ;  /* 0x00000000a1a17212 */ /* 0x008fe400078e3cff */
.L_x_105:
[----:B------:R-:W-:Y:S05]  /*5e10*/  BSYNC B1 ;  /* 0x0000000000017941 */ /* 0x000fea0003800000 */
.L_x_104:
[----:B------:R-:W-:Y:S04]  /*5e20*/  SHF.R.U32.HI R3, RZ, 0x15, R80 ;  /* 0x00000015ff037819 */ /* 0x000fe80000011650 */
[----:B------:R-:W-:Y:S01]  /*5e30*/  LOP3.LUT P1, RZ, R3, 0x3, R156, 0x48, !PT ;  /* 0x0000000303ff7812 */ /* 0x000fe2000782489c */
[----:B------:R-:W-:Y:S01]  /*5e40*/  @!UPT UIADD3 URZ, UPT, UPT, URZ, URZ, URZ ;  /* 0x000000fffffff290 */ /* 0x000fe2000fffe0ff */
[----:B----4-:R-:W-:Y:S11]  /*5e50*/  @P0 BRA `(.L_x_109) ;  /* 0x0000000000080947 */ /* 0x010ff60003800000 */
[----:B------:R-:W3:Y:S02]  /*5e60*/  SYNCS.PHASECHK.TRANS64.TRYWAIT P0, [R171+URZ+0x90], R2 ;  /* 0x00009002ab0075a7 */ /* 0x000ee400080011ff */
[----:B---3--:R-:W-:Y:S05]  /*5e70*/  @!P0 BRA `(.L_x_110) ;  /* 0x0000003400448947 */ /* 0x008fea0003800000 */
.L_x_109:
[----:B------:R-:W-:Y:S05]  /*5e80*/  @!P1 BRA `(.L_x_111) ;  /* 0x0000000000409947 */ /* 0x000fea0003800000 */
[----:B------:R-:W1:Y:S01]  /*5e90*/  LDCU.64 UR8, c[0x4][0x70] ;  /* 0x01000e00ff0877ac */ /* 0x000e620008000a00 */
[----:B------:R-:W-:Y:S01]  /*5ea0*/  MOV R3, 0x0 ;  /* 0x0000000000037802 */ /* 0x000fe20000000f00 */
[----:B------:R-:W-:Y:S02]  /*5eb0*/  HFMA2 R12, -RZ, RZ, 0, 5.9604644775390625e-08 ;  /* 0x00000001ff0c7431 */ /* 0x000fe400000001ff */
[----:B------:R-:W-:Y:S02]  /*5ec0*/  IMAD.MOV.U32 R8, RZ, RZ, 0x192 ;  /* 0x00000192ff087424 */ /* 0x000fe400078e00ff */
[----:B------:R-:W-:Y:S01]  /*5ed0*/  IMAD.MOV.U32 R13, RZ, RZ, RZ ;  /* 0x000000ffff0d7224 */ /* 0x000fe200078e00ff */
[----:B------:R-:W4:Y:S01]  /*5ee0*/  LDCU.64 UR6, c[0x4][0x78] ;  /* 0x01000f00ff0677ac */ /* 0x000f220008000a00 */
[----:B---3--:R-:W3:Y:S01]  /*5ef0*/  LDC.64 R2, c[0x4][R3] ;  /* 0x0100000003027b82 */ /* 0x008ee20000000a00 */
[----:B------:R-:W5:Y:S01]  /*5f00*/  LDCU.64 UR4, c[0x4][0x10] ;  /* 0x01000200ff0477ac */ /* 0x000f620008000a00 */
[----:B-1----:R-:W-:Y:S01]  /*5f10*/  MOV R5, UR9 ;  /* 0x0000000900057c02 */ /* 0x002fe20008000f00 */
[----:B------:R-:W-:Y:S01]  /*5f20*/  IMAD.U32 R4, RZ, RZ, UR8 ;  /* 0x00000008ff047e24 */ /* 0x000fe2000f8e00ff */
[----:B----4-:R-:W-:Y:S01]  /*5f30*/  MOV R7, UR7 ;  /* 0x0000000700077c02 */ /* 0x010fe20008000f00 */
[----:B------:R-:W-:Y:S01]  /*5f40*/  IMAD.U32 R6, RZ, RZ, UR6 ;  /* 0x00000006ff067e24 */ /* 0x000fe2000f8e00ff */
[----:B-----5:R-:W-:Y:S01]  /*5f50*/  MOV R11, UR5 ;  /* 0x00000005000b7c02 */ /* 0x020fe20008000f00 */
[----:B------:R-:W-:Y:S02]  /*5f60*/  IMAD.U32 R10, RZ, RZ, UR4 ;  /* 0x00000004ff0a7e24 */ /* 0x000fe4000f8e00ff */
[----:B------:R-:W-:Y:S07]  /*5f70*/  LEPC R20, `(.L_x_111) ;  /* 0x000000001014794e */ /* 0x000fee0000000000 */
[----:B--23--:R-:W-:Y:S05]  /*5f80*/  CALL.ABS.NOINC R2 ;  /* 0x0000000002007343 */ /* 0x00cfea0003c00000 */
.L_x_111:
[----:B------:R-:W-:Y:S01]  /*5f90*/  SHF.L.U32 R83, R88, 0x10, RZ ;  /* 0x0000001058537819 */ /* 0x000fe200000006ff */
[----:B------:R-:W-:Y:S05]  /*5fa0*/  WARPSYNC.ALL ;  /* 0x0000000000007948 */ /* 0x000fea0003800000 */
[----:B------:R-:W-:Y:S01]  /*5fb0*/  R2UR UR4, R80 ;  /* 0x00000000500472ca */ /* 0x000fe200000e0000 */
[----:B------:R-:W-:Y:S01]  /*5fc0*/  BSSY.RECONVERGENT B0, `(.L_x_112) ;  /* 0x0000121000007945 */ /* 0x000fe20003800200 */
[----:B------:R-:W-:Y:S02]  /*5fd0*/  ISETP.NE.AND P6, PT, R92, RZ, PT ;  /* 0x000000ff5c00720c */ /* 0x000fe40003fc5270 */
[----:B------:R-:W-:Y:S02]  /*5fe0*/  IADD3 R119, PT, PT, R155, UR49, RZ ;  /* 0x000000319b777c10 */ /* 0x000fe4000fffe0ff */
[----:B------:R-:W-:Y:S02]  /*5ff0*/  SHF.L.U32 R118, R165, 0x4, RZ ;  /* 0x00000004a5767819 */ /* 0x000fe400000006ff */
[-C--:B------:R-:W-:Y:S02]  /*6000*/  IADD3 R175, PT, PT, R167, R119.reuse, RZ ;  /* 0x00000077a7af7210 */ /* 0x080fe40007ffe0ff */
[----:B------:R-:W-:Y:S02]  /*6010*/  IADD3 R174, PT, PT, R166, R119, RZ ;  /* 0x00000077a6ae7210 */ /* 0x000fe40007ffe0ff */
[----:B------:R-:W-:Y:S01]  /*6020*/  IADD3 R173, PT, PT, R119, R118, RZ ;  /* 0x0000007677ad7210 */ /* 0x000fe20007ffe0ff */
[----:B-1----:R-:W2:Y:S01]  /*6030*/  LDTM.x64 R4, tmem[UR4] ;  /* 0x00000004000479ee */ /* 0x002ea20008340000 */
[C---:B------:R-:W-:Y:S02]  /*6040*/  PRMT R81, R88.reuse, 0x8880, RZ ;  /* 0x0000888058517816 */ /* 0x040fe400000000ff */
[----:B------:R-:W-:Y:S02]  /*6050*/  SHF.R.S32.HI R83, RZ, 0x18, R83 ;  /* 0x00000018ff537819 */ /* 0x000fe40000011453 */
[----:B------:R-:W-:Y:S02]  /*6060*/  SHF.R.S32.HI R86, RZ, 0x18, R89 ;  /* 0x00000018ff567819 */ /* 0x000fe40000011459 */
[----:B------:R-:W-:Y:S02]  /*6070*/  SHF.L.U32 R84, R88, 0x8, RZ ;  /* 0x0000000858547819 */ /* 0x000fe400000006ff */
[----:B------:R-:W-:Y:S02]  /*6080*/  SHF.L.U32 R85, R89, 0x8, RZ ;  /* 0x0000000859557819 */ /* 0x000fe400000006ff */
[----:B------:R-:W-:Y:S02]  /*6090*/  SHF.R.S32.HI R84, RZ, 0x18, R84 ;  /* 0x00000018ff547819 */ /* 0x000fe40000011454 */
[----:B------:R-:W-:Y:S02]  /*60a0*/  SHF.R.S32.HI R85, RZ, 0x18, R85 ;  /* 0x00000018ff557819 */ /* 0x000fe40000011455 */
[----:B------:R-:W-:Y:S02]  /*60b0*/  SHF.L.U32 R87, R110, 0x8, RZ ;  /* 0x000000086e577819 */ /* 0x000fe400000006ff */
[----:B------:R-:W-:Y:S02]  /*60c0*/  ISETP.NE.AND P0, PT, R169, RZ, PT ;  /* 0x000000ffa900720c */ /* 0x000fe40003f05270 */
[----:B------:R-:W-:Y:S02]  /*60d0*/  SHF.R.S32.HI R87, RZ, 0x18, R87 ;  /* 0x00000018ff577819 */ /* 0x000fe40000011457 */
[----:B------:R-:W-:Y:S02]  /*60e0*/  LEA R124, R162, UR49, 0x3 ;  /* 0x00000031a27c7c11 */ /* 0x000fe4000f8e18ff */
[----:B------:R-:W-:Y:S01]  /*60f0*/  @P6 SHF.L.U32 R125, R161, 0x1f, RZ ;  /* 0x0000001fa17d6819 */ /* 0x000fe200000006ff */
[C---:B--2---:R-:W-:Y:S02]  /*6100*/  IMAD R0, R78.reuse, R4, RZ ;  /* 0x000000044e007224 */ /* 0x044fe400078e02ff */
[C---:B---3--:R-:W-:Y:S02]  /*6110*/  IMAD R2, R78.reuse, R5, RZ ;  /* 0x000000054e027224 */ /* 0x048fe400078e02ff */
[----:B------:R-:W-:Y:S02]  /*6120*/  IMAD R3, R78, R6, RZ ;  /* 0x000000064e037224 */ /* 0x000fe400078e02ff */
[-C--:B------:R-:W-:Y:S01]  /*6130*/  IMAD R0, R81, R82.reuse, R0 ;  /* 0x0000005251007224 */ /* 0x080fe200078e0200 */
[----:B------:R-:W-:Y:S01]  /*6140*/  SHF.R.S32.HI R81, RZ, 0x18, R88 ;  /* 0x00000018ff517819 */ /* 0x000fe20000011458 */
[-C--:B------:R-:W-:Y:S01]  /*6150*/  IMAD R2, R83, R82.reuse, R2 ;  /* 0x0000005253027224 */ /* 0x080fe200078e0202 */
[C---:B------:R-:W-:Y:S01]  /*6160*/  PRMT R83, R89.reuse, 0x8880, RZ ;  /* 0x0000888059537816 */ /* 0x040fe200000000ff */
[----:B------:R-:W-:Y:S01]  /*6170*/  IMAD R3, R84, R82, R3 ;  /* 0x0000005254037224 */ /* 0x000fe200078e0203 */
[----:B------:R-:W-:Y:S01]  /*6180*/  SHF.L.U32 R84, R89, 0x10, RZ ;  /* 0x0000001059547819 */ /* 0x000fe200000006ff */
[C---:B------:R-:W-:Y:S02]  /*6190*/  IMAD R7, R78.reuse, R7, RZ ;  /* 0x000000074e077224 */ /* 0x040fe400078e02ff */
[C---:B------:R-:W-:Y:S01]  /*61a0*/  IMAD R4, R78.reuse, R8, RZ ;  /* 0x000000084e047224 */ /* 0x040fe200078e02ff */
[----:B------:R-:W-:Y:S01]  /*61b0*/  SHF.R.S32.HI R84, RZ, 0x18, R84 ;  /* 0x00000018ff547819 */ /* 0x000fe20000011454 */
[----:B------:R-:W-:Y:S02]  /*61c0*/  IMAD R5, R78, R9, RZ ;  /* 0x000000094e057224 */ /* 0x000fe400078e02ff */
[----:B------:R-:W-:Y:S01]  /*61d0*/  IMAD R7, R81, R82, R7 ;  /* 0x0000005251077224 */ /* 0x000fe200078e0207 */
[----:B------:R-:W-:Y:S01]  /*61e0*/  PRMT R81, R90, 0x8880, RZ ;  /* 0x000088805a517816 */ /* 0x000fe200000000ff */
[----:B------:R-:W-:Y:S02]  /*61f0*/  IMAD R6, R78, R10, RZ ;  /* 0x0000000a4e067224 */ /* 0x000fe400078e02ff */
[-C--:B------:R-:W-:Y:S01]  /*6200*/  IMAD R4, R83, R82.reuse, R4 ;  /* 0x0000005253047224 */ /* 0x080fe200078e0204 */
[----:B------:R-:W-:Y:S01]  /*6210*/  I2IP.S8.S32.SAT R93, R7, R3, RZ ;  /* 0x00000003075d7239 */ /* 0x000fe200000014ff */
[----:B------:R-:W-:Y:S01]  /*6220*/  IMAD R5, R84, R82, R5 ;  /* 0x0000005254057224 */ /* 0x000fe200078e0205 */
[----:B------:R-:W-:Y:S01]  /*6230*/  SHF.L.U32 R83, R90, 0x10, RZ ;  /* 0x000000105a537819 */ /* 0x000fe200000006ff */
[----:B------:R-:W-:Y:S01]  /*6240*/  IMAD R11, R78, R11, RZ ;  /* 0x0000000b4e0b7224 */ /* 0x000fe200078e02ff */
[----:B------:R-:W-:Y:S01]  /*6250*/  I2IP.S8.S32.SAT R92, R2, R0, R93 ;  /* 0x00000000025c7239 */ /* 0x000fe2000000145d */
[----:B------:R-:W-:Y:S01]  /*6260*/  IMAD R6, R85, R82, R6 ;  /* 0x0000005255067224 */ /* 0x000fe200078e0206 */
[----:B------:R-:W-:Y:S01]  /*6270*/  SHF.R.S32.HI R83, RZ, 0x18, R83 ;  /* 0x00000018ff537819 */ /* 0x000fe20000011453 */
[----:B------:R-:W-:Y:S01]  /*6280*/  IMAD R8, R78, R12, RZ ;  /* 0x0000000c4e087224 */ /* 0x000fe200078e02ff */
[----:B------:R-:W-:Y:S01]  /*6290*/  SHF.L.U32 R85, R90, 0x8, RZ ;  /* 0x000000085a557819 */ /* 0x000fe200000006ff */
[----:B------:R-:W-:Y:S02]  /*62a0*/  IMAD R9, R78, R13, RZ ;  /* 0x0000000d4e097224 */ /* 0x000fe400078e02ff */
[----:B------:R-:W-:Y:S01]  /*62b0*/  IMAD R11, R86, R82, R11 ;  /* 0x00000052560b7224 */ /* 0x000fe200078e020b */
[----:B------:R-:W-:Y:S01]  /*62c0*/  SHF.R.S32.HI R85, RZ, 0x18, R85 ;  /* 0x00000018ff557819 */ /* 0x000fe20000011455 */
[C---:B------:R-:W-:Y:S01]  /*62d0*/  IMAD R10, R78.reuse, R14, RZ ;  /* 0x0000000e4e0a7224 */ /* 0x040fe200078e02ff */
[----:B------:R-:W-:Y:S01]  /*62e0*/  SHF.R.S32.HI R86, RZ, 0x18, R91 ;  /* 0x00000018ff567819 */ /* 0x000fe2000001145b */
[----:B------:R-:W-:Y:S01]  /*62f0*/  IMAD R8, R81, R82, R8 ;  /* 0x0000005251087224 */ /* 0x000fe200078e0208 */
[----:B------:R-:W-:Y:S01]  /*6300*/  I2IP.S8.S32.SAT R94, R11, R6, RZ ;  /* 0x000000060b5e7239 */ /* 0x000fe200000014ff */
[----:B------:R-:W-:Y:S01]  /*6310*/  IMAD R9, R83, R82, R9 ;  /* 0x0000005253097224 */ /* 0x000fe200078e0209 */
[C---:B------:R-:W-:Y:S01]  /*6320*/  PRMT R83, R91.reuse, 0x8880, RZ ;  /* 0x000088805b537816 */ /* 0x040fe200000000ff */
[----:B------:R-:W-:Y:S01]  /*6330*/  IMAD.U32 R84, R91, 0x10000, RZ ;  /* 0x000100005b547824 */ /* 0x000fe200078e00ff */
[----:B------:R-:W-:Y:S01]  /*6340*/  I2IP.S8.S32.SAT R93, R5, R4, R94 ;  /* 0x00000004055d7239 */ /* 0x000fe2000000145e */
[C---:B------:R-:W-:Y:S01]  /*6350*/  IMAD R15, R78.reuse, R15, RZ ;  /* 0x0000000f4e0f7224 */ /* 0x040fe200078e02ff */
[----:B------:R-:W-:Y:S01]  /*6360*/  SHF.R.S32.HI R81, RZ, 0x18, R90 ;  /* 0x00000018ff517819 */ /* 0x000fe2000001145a */
[----:B------:R-:W-:Y:S01]  /*6370*/  IMAD R10, R85, R82, R10 ;  /* 0x00000052550a7224 */ /* 0x000fe200078e020a */
[----:B------:R-:W-:Y:S01]  /*6380*/  SHF.R.S32.HI R84, RZ, 0x18, R84 ;  /* 0x00000018ff547819 */ /* 0x000fe20000011454 */
[C---:B------:R-:W-:Y:S01]  /*6390*/  IMAD R12, R78.reuse, R16, RZ ;  /* 0x000000104e0c7224 */ /* 0x040fe200078e02ff */
[----:B------:R-:W-:Y:S01]  /*63a0*/  SHF.L.U32 R85, R91, 0x8, RZ ;  /* 0x000000085b557819 */ /* 0x000fe200000006ff */
[----:B------:R-:W-:Y:S02]  /*63b0*/  IMAD R13, R78, R17, RZ ;  /* 0x000000114e0d7224 */ /* 0x000fe400078e02ff */
[----:B------:R-:W-:Y:S01]  /*63c0*/  IMAD R15, R81, R82, R15 ;  /* 0x00000052510f7224 */ /* 0x000fe200078e020f */
[----:B------:R-:W-:Y:S01]  /*63d0*/  PRMT R81, R96, 0x8880, RZ ;  /* 0x0000888060517816 */ /* 0x000fe200000000ff */
[----:B------:R-:W-:Y:S01]  /*63e0*/  IMAD R14, R78, R18, RZ ;  /* 0x000000124e0e7224 */ /* 0x000fe200078e02ff */
[----:B------:R-:W-:Y:S01]  /*63f0*/  SHF.R.S32.HI R85, RZ, 0x18, R85 ;  /* 0x00000018ff557819 */ /* 0x000fe20000011455 */
[----:B------:R-:W-:Y:S01]  /*6400*/  IMAD R12, R83, R82, R12 ;  /* 0x00000052530c7224 */ /* 0x000fe200078e020c */
[----:B------:R-:W-:Y:S01]  /*6410*/  I2IP.S8.S32.SAT R94, R15, R10, RZ ;  /* 0x0000000a0f5e7239 */ /* 0x000fe200000014ff */
[----:B------:R-:W-:Y:S01]  /*6420*/  IMAD R13, R84, R82, R13 ;  /* 0x00000052540d7224 */ /* 0x000fe200078e020d */
[----:B------:R-:W-:Y:S01]  /*6430*/  SHF.L.U32 R83, R96, 0x10, RZ ;  /* 0x0000001060537819 */ /* 0x000fe200000006ff */
[C---:B------:R-:W-:Y:S01]  /*6440*/  IMAD R19, R78.reuse, R19, RZ ;  /* 0x000000134e137224 */ /* 0x040fe200078e02ff */
[----:B------:R-:W-:Y:S01]  /*6450*/  I2IP.S8.S32.SAT R94, R9, R8, R94 ;  /* 0x00000008095e7239 */ /* 0x000fe2000000145e */
[----:B------:R-:W-:Y:S01]  /*6460*/  IMAD R14, R85, R82, R14 ;  /* 0x00000052550e7224 */ /* 0x000fe200078e020e */
[----:B------:R-:W-:Y:S01]  /*6470*/  SHF.R.S32.HI R83, RZ, 0x18, R83 ;  /* 0x00000018ff537819 */ /* 0x000fe20000011453 */
[C---:B------:R-:W-:Y:S01]  /*6480*/  IMAD R16, R78.reuse, R20, RZ ;  /* 0x000000144e107224 */ /* 0x040fe200078e02ff */
[----:B------:R-:W-:Y:S01]  /*6490*/  SHF.L.U32 R84, R97, 0x10, RZ ;  /* 0x0000001061547819 */ /* 0x000fe200000006ff */
[----:B------:R-:W-:Y:S01]  /*64a0*/  IMAD R17, R78, R21, RZ ;  /* 0x000000154e117224 */ /* 0x000fe200078e02ff */
[----:B------:R-:W-:Y:S01]  /*64b0*/  SHF.L.U32 R85, R96, 0x8, RZ ;  /* 0x0000000860557819 */ /* 0x000fe200000006ff */
[----:B------:R-:W-:Y:S01]  /*64c0*/  IMAD R19, R86, R82, R19 ;  /* 0x0000005256137224 */ /* 0x000fe200078e0213 */
[----:B------:R-:W-:Y:S01]  /*64d0*/  SHF.R.S32.HI R84, RZ, 0x18, R84 ;  /* 0x00000018ff547819 */ /* 0x000fe20000011454 */
[C---:B------:R-:W-:Y:S01]  /*64e0*/  IMAD R18, R78.reuse, R22, RZ ;  /* 0x000000164e127224 */ /* 0x040fe200078e02ff */
[----:B------:R-:W-:Y:S01]  /*64f0*/  SHF.R.S32.HI R85, RZ, 0x18, R85 ;  /* 0x00000018ff557819 */ /* 0x000fe20000011455 */
[----:B------:R-:W-:Y:S01]  /*6500*/  IMAD R16, R81, R82, R16 ;  /* 0x0000005251107224 */ /* 0x000fe200078e0210 */
[----:B------:R-:W-:Y:S01]  /*6510*/  I2IP.S8.S32.SAT R95, R19, R14, RZ ;  /* 0x0000000e135f7239 */ /* 0x000fe200000014ff */
[-C--:B------:R-:W-:Y:S01]  /*6520*/  IMAD R17, R83, R82.reuse, R17 ;  /* 0x0000005253117224 */ /* 0x080fe200078e0211 */
[----:B------:R-:W-:Y:S01]  /*6530*/  PRMT R83, R97, 0x8880, RZ ;  /* 0x0000888061537816 */ /* 0x000fe200000000ff */
[C---:B------:R-:W-:Y:S01]  /*6540*/  IMAD R23, R78.reuse, R23, RZ ;  /* 0x000000174e177224 */ /* 0x040fe200078e02ff */
[----:B------:R-:W-:Y:S01]  /*6550*/  SHF.R.S32.HI R81, RZ, 0x18, R96 ;  /* 0x00000018ff517819 */ /* 0x000fe20000011460 */
[----:B------:R-:W-:Y:S01]  /*6560*/  IMAD R18, R85, R82, R18 ;  /* 0x0000005255127224 */ /* 0x000fe200078e0212 */
[----:B------:R-:W-:Y:S01]  /*6570*/  SHF.L.U32 R85, R97, 0x8, RZ ;  /* 0x0000000861557819 */ /* 0x000fe200000006ff */
[C---:B------:R-:W-:Y:S01]  /*6580*/  IMAD R20, R78.reuse, R24, RZ ;  /* 0x000000184e147224 */ /* 0x040fe200078e02ff */
[----:B------:R-:W-:Y:S01]  /*6590*/  I2IP.S8.S32.SAT R95, R13, R12, R95 ;  /* 0x0000000c0d5f7239 */ /* 0x000fe2000000145f */
[----:B------:R-:W-:Y:S01]  /*65a0*/  IMAD R21, R78, R25, RZ ;  /* 0x000000194e157224 */ /* 0x000fe200078e02ff */
[----:B------:R-:W-:Y:S01]  /*65b0*/  SHF.R.S32.HI R85, RZ, 0x18, R85 ;  /* 0x00000018ff557819 */ /* 0x000fe20000011455 */
[----:B------:R-:W-:Y:S01]  /*65c0*/  IMAD R23, R81, R82, R23 ;  /* 0x0000005251177224 */ /* 0x000fe200078e0217 */
[----:B------:R-:W-:Y:S01]  /*65d0*/  PRMT R81, R98, 0x8880, RZ ;  /* 0x0000888062517816 */ /* 0x000fe200000000ff */
[----:B------:R-:W-:Y:S01]  /*65e0*/  IMAD R22, R78, R26, RZ ;  /* 0x0000001a4e167224 */ /* 0x000fe200078e02ff */
[----:B------:R1:W-:Y:S01]  /*65f0*/  STS.128 [R155+UR49+0x4200], R92 ;  /* 0x0042005c9b007988 */ /* 0x0003e20008000c31 */
[----:B------:R-:W-:Y:S01]  /*6600*/  IMAD R20, R83, R82, R20 ;  /* 0x0000005253147224 */ /* 0x000fe200078e0214 */
[----:B------:R-:W-:Y:S01]  /*6610*/  I2IP.S8.S32.SAT R100, R23, R18, RZ ;  /* 0x0000001217647239 */ /* 0x000fe200000014ff */
[----:B------:R-:W-:Y:S01]  /*6620*/  IMAD R21, R84, R82, R21 ;  /* 0x0000005254157224 */ /* 0x000fe200078e0215 */
[----:B------:R-:W-:Y:S01]  /*6630*/  SHF.R.S32.HI R86, RZ, 0x18, R97 ;  /* 0x00000018ff567819 */ /* 0x000fe20000011461 */
[----:B------:R-:W-:Y:S01]  /*6640*/  IMAD.U32 R83, R98, 0x10000, RZ ;  /* 0x0001000062537824 */ /* 0x000fe200078e00ff */
[----:B------:R-:W-:Y:S01]  /*6650*/  I2IP.S8.S32.SAT R100, R17, R16, R100 ;  /* 0x0000001011647239 */ /* 0x000fe20000001464 */
[----:B------:R-:W-:Y:S01]  /*6660*/  IMAD R27, R78, R27, RZ ;  /* 0x0000001b4e1b7224 */ /* 0x000fe200078e02ff */
[----:B------:R-:W-:Y:S01]  /*6670*/  SHF.L.U32 R84, R99, 0x10, RZ ;  /* 0x0000001063547819 */ /* 0x000fe200000006ff */
[----:B------:R-:W-:Y:S01]  /*6680*/  IMAD R22, R85, R82, R22 ;  /* 0x0000005255167224 */ /* 0x000fe200078e0216 */
[----:B------:R-:W-:Y:S01]  /*6690*/  SHF.L.U32 R85, R98, 0x8, RZ ;  /* 0x0000000862557819 */ /* 0x000fe200000006ff */
[C---:B------:R-:W-:Y:S01]  /*66a0*/  IMAD R24, R78.reuse, R28, RZ ;  /* 0x0000001c4e187224 */ /* 0x040fe200078e02ff */
[----:B------:R-:W-:Y:S01]  /*66b0*/  SHF.R.S32.HI R83, RZ, 0x18, R83 ;  /* 0x00000018ff537819 */ /* 0x000fe20000011453 */
[----:B------:R-:W-:Y:S01]  /*66c0*/  IMAD R25, R78, R29, RZ ;  /* 0x0000001d4e197224 */ /* 0x000fe200078e02ff */
[----:B------:R-:W-:Y:S01]  /*66d0*/  SHF.R.S32.HI R84, RZ, 0x18, R84 ;  /* 0x00000018ff547819 */ /* 0x000fe20000011454 */
[----:B------:R-:W-:Y:S01]  /*66e0*/  IMAD R27, R86, R82, R27 ;  /* 0x00000052561b7224 */ /* 0x000fe200078e021b */
[----:B------:R-:W-:Y:S01]  /*66f0*/  SHF.R.S32.HI R85, RZ, 0x18, R85 ;  /* 0x00000018ff557819 */ /* 0x000fe20000011455 */
[C---:B------:R-:W-:Y:S01]  /*6700*/  IMAD R26, R78.reuse, R30, RZ ;  /* 0x0000001e4e1a7224 */ /* 0x040fe200078e02ff */
[----:B------:R-:W-:Y:S01]  /*6710*/  SHF.R.S32.HI R86, RZ, 0x18, R99 ;  /* 0x00000018ff567819 */ /* 0x000fe20000011463 */
[----:B------:R-:W-:Y:S01]  /*6720*/  IMAD R24, R81, R82, R24 ;  /* 0x0000005251187224 */ /* 0x000fe200078e0218 */
[----:B------:R-:W-:Y:S01]  /*6730*/  I2IP.S8.S32.SAT R101, R27, R22, RZ ;  /* 0x000000161b657239 */ /* 0x000fe200000014ff */
[----:B------:R-:W-:Y:S01]  /*6740*/  IMAD R25, R83, R82, R25 ;  /* 0x0000005253197224 */ /* 0x000fe200078e0219 */
[----:B------:R-:W-:Y:S01]  /*6750*/  SHF.R.S32.HI R81, RZ, 0x18, R98 ;  /* 0x00000018ff517819 */ /* 0x000fe20000011462 */
[C---:B------:R-:W-:Y:S01]  /*6760*/  IMAD R31, R78.reuse, R31, RZ ;  /* 0x0000001f4e1f7224 */ /* 0x040fe200078e02ff */
[----:B------:R-:W-:Y:S01]  /*6770*/  I2IP.S8.S32.SAT R101, R21, R20, R101 ;  /* 0x0000001415657239 */ /* 0x000fe20000001465 */
[----:B------:R-:W-:Y:S01]  /*6780*/  IMAD R26, R85, R82, R26 ;  /* 0x00000052551a7224 */ /* 0x000fe200078e021a */
[C---:B------:R-:W-:Y:S01]  /*6790*/  PRMT R83, R99.reuse, 0x8880, RZ ;  /* 0x0000888063537816 */ /* 0x040fe200000000ff */
[C---:B------:R-:W-:Y:S01]  /*67a0*/  IMAD R28, R78.reuse, R32, RZ ;  /* 0x000000204e1c7224 */ /* 0x040fe200078e02ff */
[----:B------:R-:W-:Y:S01]  /*67b0*/  SHF.L.U32 R85, R99, 0x8, RZ ;  /* 0x0000000863557819 */ /* 0x000fe200000006ff */
[C---:B------:R-:W-:Y:S02]  /*67c0*/  IMAD R29, R78.reuse, R33, RZ ;  /* 0x000000214e1d7224 */ /* 0x040fe400078e02ff */
[----:B------:R-:W-:Y:S01]  /*67d0*/  IMAD R31, R81, R82, R31 ;  /* 0x00000052511f7224 */ /* 0x000fe200078e021f */
[----:B------:R-:W-:Y:S01]  /*67e0*/  SHF.R.S32.HI R85, RZ, 0x18, R85 ;  /* 0x00000018ff557819 */ /* 0x000fe20000011455 */
[----:B------:R-:W-:Y:S01]  /*67f0*/  IMAD R30, R78, R34, RZ ;  /* 0x000000224e1e7224 */ /* 0x000fe200078e02ff */
[----:B------:R-:W-:Y:S01]  /*6800*/  PRMT R81, R104, 0x8880, RZ ;  /* 0x0000888068517816 */ /* 0x000fe200000000ff */
[----:B------:R-:W-:Y:S01]  /*6810*/  IMAD R28, R83, R82, R28 ;  /* 0x00000052531c7224 */ /* 0x000fe200078e021c */
[----:B------:R-:W-:Y:S01]  /*6820*/  I2IP.S8.S32.SAT R102, R31, R26, RZ ;  /* 0x0000001a1f667239 */ /* 0x000fe200000014ff */
[----:B------:R-:W-:Y:S01]  /*6830*/  IMAD R29, R84, R82, R29 ;  /* 0x00000052541d7224 */ /* 0x000fe200078e021d */
[----:B------:R-:W-:Y:S01]  /*6840*/  SHF.L.U32 R83, R104, 0x10, RZ ;  /* 0x0000001068537819 */ /* 0x000fe200000006ff */
[----:B------:R-:W-:Y:S01]  /*6850*/  IMAD R35, R78, R35, RZ ;  /* 0x000000234e237224 */ /* 0x000fe200078e02ff */
[----:B------:R-:W-:Y:S01]  /*6860*/  I2IP.S8.S32.SAT R102, R25, R24, R102 ;  /* 0x0000001819667239 */ /* 0x000fe20000001466 */
[----:B------:R-:W-:Y:S01]  /*6870*/  IMAD R30, R85, R82, R30 ;  /* 0x00000052551e7224 */ /* 0x000fe200078e021e */
[----:B------:R-:W-:Y:S01]  /*6880*/  SHF.L.U32 R85, R104, 0x8, RZ ;  /* 0x0000000868557819 */ /* 0x000fe200000006ff */
[C---:B------:R-:W-:Y:S01]  /*6890*/  IMAD R32, R78.reuse, R36, RZ ;  /* 0x000000244e207224 */ /* 0x040fe200078e02ff */
[----:B------:R-:W-:Y:S01]  /*68a0*/  SHF.R.S32.HI R83, RZ, 0x18, R83 ;  /* 0x00000018ff537819 */ /* 0x000fe20000011453 */
[----:B------:R-:W-:Y:S01]  /*68b0*/  IMAD R33, R78, R37, RZ ;  /* 0x000000254e217224 */ /* 0x000fe200078e02ff */
[----:B------:R-:W-:Y:S01]  /*68c0*/  SHF.R.S32.HI R85, RZ, 0x18, R85 ;  /* 0x00000018ff557819 */ /* 0x000fe20000011455 */
[----:B------:R-:W-:Y:S01]  /*68d0*/  IMAD R35, R86, R82, R35 ;  /* 0x0000005256237224 */ /* 0x000fe200078e0223 */
[----:B------:R-:W-:Y:S01]  /*68e0*/  PRMT R84, R105, 0x8880, RZ ;  /* 0x0000888069547816 */ /* 0x000fe200000000ff */
[----:B------:R-:W-:Y:S01]  /*68f0*/  IMAD R34, R78, R38, RZ ;  /* 0x000000264e227224 */ /* 0x000fe200078e02ff */
[----:B------:R-:W-:Y:S01]  /*6900*/  SHF.L.U32 R86, R108, 0x10, RZ ;  /* 0x000000106c567819 */ /* 0x000fe200000006ff */
[----:B------:R-:W-:Y:S01]  /*6910*/  IMAD R32, R81, R82, R32 ;  /* 0x0000005251207224 */ /* 0x000fe200078e0220 */
[----:B------:R-:W-:Y:S01]  /*6920*/  SHF.R.S32.HI R81, RZ, 0x18, R104 ;  /* 0x00000018ff517819 */ /* 0x000fe20000011468 */
[C---:B------:R-:W-:Y:S01]  /*6930*/  IMAD R39, R78.reuse, R39, RZ ;  /* 0x000000274e277224 */ /* 0x040fe200078e02ff */
[----:B------:R-:W-:Y:S01]  /*6940*/  I2IP.S8.S32.SAT R103, R35, R30, RZ ;  /* 0x0000001e23677239 */ /* 0x000fe200000014ff */
[-C--:B------:R-:W-:Y:S02]  /*6950*/  IMAD R33, R83, R82.reuse, R33 ;  /* 0x0000005253217224 */ /* 0x080fe400078e0221 */
[----:B------:R-:W-:Y:S01]  /*6960*/  IMAD R34, R85, R82, R34 ;  /* 0x0000005255227224 */ /* 0x000fe200078e0222 */
[----:B------:R-:W-:Y:S01]  /*6970*/  I2IP.S8.S32.SAT R103, R29, R28, R103 ;  /* 0x0000001c1d677239 */ /* 0x000fe20000001467 */
[C---:B------:R-:W-:Y:S01]  /*6980*/  IMAD.U32 R83, R105.reuse, 0x10000, RZ ;  /* 0x0001000069537824 */ /* 0x040fe200078e00ff */
[----:B------:R-:W-:Y:S01]  /*6990*/  SHF.L.U32 R85, R105, 0x8, RZ ;  /* 0x0000000869557819 */ /* 0x000fe200000006ff */
[----:B------:R-:W-:Y:S01]  /*69a0*/  IMAD R39, R81, R82, R39 ;  /* 0x0000005251277224 */ /* 0x000fe200078e0227 */
[----:B------:R-:W-:Y:S01]  /*69b0*/  MOV R81, R84 ;  /* 0x0000005400517202 */ /* 0x000fe20000000f00 */
[C---:B------:R-:W-:Y:S01]  /*69c0*/  IMAD R36, R78.reuse, R40, RZ ;  /* 0x000000284e247224 */ /* 0x040fe200078e02ff */
[----:B------:R-:W-:Y:S01]  /*69d0*/  SHF.R.S32.HI R83, RZ, 0x18, R83 ;  /* 0x00000018ff537819 */ /* 0x000fe20000011453 */
[C---:B------:R-:W-:Y:S01]  /*69e0*/  IMAD R37, R78.reuse, R41, RZ ;  /* 0x000000294e257224 */ /* 0x040fe200078e02ff */
[----:B------:R-:W-:Y:S01]  /*69f0*/  SHF.R.S32.HI R85, RZ, 0x18, R85 ;  /* 0x00000018ff557819 */ /* 0x000fe20000011455 */
[C---:B------:R-:W-:Y:S01]  /*6a00*/  IMAD R38, R78.reuse, R42, RZ ;  /* 0x0000002a4e267224 */ /* 0x040fe200078e02ff */
[----:B------:R1:W-:Y:S01]  /*6a10*/  STS.128 [R175+0x4200], R100 ;  /* 0x00420064af007388 */ /* 0x0003e20000000c00 */
[----:B------:R-:W-:Y:S01]  /*6a20*/  IMAD R36, R81, R82, R36 ;  /* 0x0000005251247224 */ /* 0x000fe200078e0224 */
[----:B------:R-:W-:Y:S01]  /*6a30*/  I2IP.S8.S32.SAT R112, R39, R34, RZ ;  /* 0x0000002227707239 */ /* 0x000fe200000014ff */
[-C--:B------:R-:W-:Y:S01]  /*6a40*/  IMAD R37, R83, R82.reuse, R37 ;  /* 0x0000005253257224 */ /* 0x080fe200078e0225 */
[----:B------:R-:W-:Y:S01]  /*6a50*/  SHF.R.S32.HI R84, RZ, 0x18, R105 ;  /* 0x00000018ff547819 */ /* 0x000fe20000011469 */
[----:B------:R-:W-:Y:S01]  /*6a60*/  IMAD R43, R78, R43, RZ ;  /* 0x0000002b4e2b7224 */ /* 0x000fe200078e02ff */
[C---:B------:R-:W-:Y:S01]  /*6a70*/  SHF.L.U32 R83, R106.reuse, 0x10, RZ ;  /* 0x000000106a537819 */ /* 0x040fe200000006ff */
[----:B------:R-:W-:Y:S01]  /*6a80*/  IMAD R38, R85, R82, R38 ;  /* 0x0000005255267224 */ /* 0x000fe200078e0226 */
[----:B------:R-:W-:Y:S01]  /*6a90*/  PRMT R81, R106, 0x8880, RZ ;  /* 0x000088806a517816 */ /* 0x000fe200000000ff */
[----:B------:R-:W-:Y:S01]  /*6aa0*/  IMAD R40, R78, R44, RZ ;  /* 0x0000002c4e287224 */ /* 0x000fe200078e02ff */
[----:B------:R-:W-:Y:S01]  /*6ab0*/  SHF.L.U32 R85, R106, 0x8, RZ ;  /* 0x000000086a557819 */ /* 0x000fe200000006ff */
[----:B------:R-:W-:Y:S01]  /*6ac0*/  IMAD R41, R78, R45, RZ ;  /* 0x0000002d4e297224 */ /* 0x000fe200078e02ff */
[----:B------:R-:W-:Y:S01]  /*6ad0*/  SHF.R.S32.HI R83, RZ, 0x18, R83 ;  /* 0x00000018ff537819 */ /* 0x000fe20000011453 */
[----:B------:R-:W-:Y:S01]  /*6ae0*/  IMAD R43, R84, R82, R43 ;  /* 0x00000052542b7224 */ /* 0x000fe200078e022b */
[----:B------:R-:W-:Y:S01]  /*6af0*/  SHF.R.S32.HI R85, RZ, 0x18, R85 ;  /* 0x00000018ff557819 */ /* 0x000fe20000011455 */
[C---:B------:R-:W-:Y:S01]  /*6b00*/  IMAD R42, R78.reuse, R46, RZ ;  /* 0x0000002e4e2a7224 */ /* 0x040fe200078e02ff */
[----:B------:R-:W-:Y:S01]  /*6b10*/  I2IP.S8.S32.SAT R112, R33, R32, R112 ;  /* 0x0000002021707239 */ /* 0x000fe20000001470 */
[----:B------:R-:W-:Y:S01]  /*6b20*/  IMAD R40, R81, R82, R40 ;  /* 0x0000005251287224 */ /* 0x000fe200078e0228 */
[----:B------:R-:W-:Y:S01]  /*6b30*/  SHF.R.S32.HI R84, RZ, 0x18, R106 ;  /* 0x00000018ff547819 */ /* 0x000fe2000001146a */
[----:B------:R-:W-:Y:S01]  /*6b40*/  IMAD R47, R78, R47, RZ ;  /* 0x0000002f4e2f7224 */ /* 0x000fe200078e02ff */
[----:B------:R-:W-:Y:S01]  /*6b50*/  I2IP.S8.S32.SAT R113, R43, R38, RZ ;  /* 0x000000262b717239 */ /* 0x000fe200000014ff */
[-C--:B------:R-:W-:Y:S01]  /*6b60*/  IMAD R41, R83, R82.reuse, R41 ;  /* 0x0000005253297224 */ /* 0x080fe200078e0229 */
[----:B------:R-:W-:Y:S01]  /*6b70*/  PRMT R81, R107, 0x8880, RZ ;  /* 0x000088806b517816 */ /* 0x000fe200000000ff */
[-C--:B------:R-:W-:Y:S01]  /*6b80*/  IMAD R42, R85, R82.reuse, R42 ;  /* 0x00000052552a7224 */ /* 0x080fe200078e022a */
[----:B------:R-:W-:Y:S01]  /*6b90*/  SHF.L.U32 R83, R107, 0x10, RZ ;  /* 0x000000106b537819 */ /* 0x000fe200000006ff */
[----:B------:R-:W-:Y:S01]  /*6ba0*/  IMAD R47, R84, R82, R47 ;  /* 0x00000052542f7224 */ /* 0x000fe200078e022f */
[----:B------:R-:W-:Y:S01]  /*6bb0*/  I2IP.S8.S32.SAT R113, R37, R36, R113 ;  /* 0x0000002425717239 */ /* 0x000fe20000001471 */
[C---:B------:R-:W-:Y:S01]  /*6bc0*/  IMAD R44, R78.reuse, R48, RZ ;  /* 0x000000304e2c7224 */ /* 0x040fe200078e02ff */
[----:B------:R-:W-:Y:S01]  /*6bd0*/  SHF.R.S32.HI R83, RZ, 0x18, R83 ;  /* 0x00000018ff537819 */ /* 0x000fe20000011453 */
[----:B------:R-:W-:Y:S01]  /*6be0*/  IMAD.SHL.U32 R84, R107, 0x100, RZ ;  /* 0x000001006b547824 */ /* 0x000fe200078e00ff */
[----:B------:R-:W-:Y:S01]  /*6bf0*/  I2IP.S8.S32.SAT R114, R47, R42, RZ ;  /* 0x0000002a2f727239 */ /* 0x000fe200000014ff */
[----:B------:R-:W-:Y:S01]  /*6c00*/  IMAD R45, R78, R49, RZ ;  /* 0x000000314e2d7224 */ /* 0x000fe200078e02ff */
[----:B------:R-:W-:Y:S01]  /*6c10*/  PRMT R85, R108, 0x8880, RZ ;  /* 0x000088806c557816 */ /* 0x000fe200000000ff */
[----:B------:R-:W-:Y:S01]  /*6c20*/  IMAD R44, R81, R82, R44 ;  /* 0x00000052512c7224 */ /* 0x000fe200078e022c */
[----:B------:R-:W-:Y:S01]  /*6c30*/  SHF.R.S32.HI R81, RZ, 0x18, R84 ;  /* 0x00000018ff517819 */ /* 0x000fe20000011454 */
[C---:B------:R-:W-:Y:S01]  /*6c40*/  IMAD R46, R78.reuse, R50, RZ ;  /* 0x000000324e2e7224 */ /* 0x040fe200078e02ff */
[----:B------:R-:W-:Y:S01]  /*6c50*/  I2IP.S8.S32.SAT R114, R41, R40, R114 ;  /* 0x0000002829727239 */ /* 0x000fe20000001472 */
[----:B------:R-:W-:Y:S01]  /*6c60*/  IMAD R45, R83, R82, R45 ;  /* 0x00000052532d7224 */ /* 0x000fe200078e022d */
[----:B------:R-:W-:Y:S01]  /*6c70*/  SHF.R.S32.HI R83, RZ, 0x18, R107 ;  /* 0x00000018ff537819 */ /* 0x000fe2000001146b */
[----:B------:R-:W-:Y:S01]  /*6c80*/  IMAD R51, R78, R51, RZ ;  /* 0x000000334e337224 */ /* 0x000fe200078e02ff */
[----:B------:R-:W-:Y:S01]  /*6c90*/  SHF.L.U32 R84, R108, 0x8, RZ ;  /* 0x000000086c547819 */ /* 0x000fe200000006ff */
[C---:B------:R-:W-:Y:S02]  /*6ca0*/  IMAD R48, R78.reuse, R52, RZ ;  /* 0x000000344e307224 */ /* 0x040fe400078e02ff */
[-C--:B------:R-:W-:Y:S01]  /*6cb0*/  IMAD R46, R81, R82.reuse, R46 ;  /* 0x00000052512e7224 */ /* 0x080fe200078e022e */
[----:B------:R-:W-:Y:S01]  /*6cc0*/  SHF.R.S32.HI R81, RZ, 0x18, R86 ;  /* 0x00000018ff517819 */ /* 0x000fe20000011456 */
[C---:B------:R-:W-:Y:S01]  /*6cd0*/  IMAD R49, R78.reuse, R53, RZ ;  /* 0x000000354e317224 */ /* 0x040fe200078e02ff */
[----:B------:R-:W-:Y:S01]  /*6ce0*/  SHF.R.S32.HI R86, RZ, 0x18, R111 ;  /* 0x00000018ff567819 */ /* 0x000fe2000001146f */
[----:B------:R-:W-:Y:S01]  /*6cf0*/  IMAD R51, R83, R82, R51 ;  /* 0x0000005253337224 */ /* 0x000fe200078e0233 */
[----:B------:R-:W-:Y:S01]  /*6d00*/  SHF.R.S32.HI R83, RZ, 0x18, R84 ;  /* 0x00000018ff537819 */ /* 0x000fe20000011454 */
[C---:B------:R-:W-:Y:S01]  /*6d10*/  IMAD R50, R78.reuse, R54, RZ ;  /* 0x000000364e327224 */ /* 0x040fe200078e02ff */
[----:B------:R-:W-:Y:S01]  /*6d20*/  SHF.R.S32.HI R84, RZ, 0x18, R108 ;  /* 0x00000018ff547819 */ /* 0x000fe2000001146c */
[----:B------:R-:W-:Y:S01]  /*6d30*/  IMAD R48, R85, R82, R48 ;  /* 0x0000005255307224 */ /* 0x000fe200078e0230 */
[----:B------:R-:W-:Y:S01]  /*6d40*/  I2IP.S8.S32.SAT R115, R51, R46, RZ ;  /* 0x0000002e33737239 */ /* 0x000fe200000014ff */
[C---:B------:R-:W-:Y:S01]  /*6d50*/  IMAD R55, R78.reuse, R55, RZ ;  /* 0x000000374e377224 */ /* 0x040fe200078e02ff */
[----:B------:R-:W-:Y:S01]  /*6d60*/  SHF.L.U32 R85, R109, 0x10, RZ ;  /* 0x000000106d557819 */ /* 0x000fe200000006ff */
[----:B------:R-:W-:Y:S01]  /*6d70*/  IMAD R49, R81, R82, R49 ;  /* 0x0000005251317224 */ /* 0x000fe200078e0231 */
[----:B------:R-:W-:Y:S01]  /*6d80*/  PRMT R81, R109, 0x8880, RZ ;  /* 0x000088806d517816 */ /* 0x000fe200000000ff */
[----:B------:R-:W-:Y:S01]  /*6d90*/  IMAD R52, R78, R56, RZ ;  /* 0x000000384e347224 */ /* 0x000fe200078e02ff */
[----:B------:R-:W-:Y:S01]  /*6da0*/  I2IP.S8.S32.SAT R115, R45, R44, R115 ;  /* 0x0000002c2d737239 */ /* 0x000fe20000001473 */
[-C--:B------:R-:W-:Y:S01]  /*6db0*/  IMAD R50, R83, R82.reuse, R50 ;  /* 0x0000005253327224 */ /* 0x080fe200078e0232 */
[----:B------:R-:W-:Y:S01]  /*6dc0*/  SHF.R.S32.HI R83, RZ, 0x18, R85 ;  /* 0x00000018ff537819 */ /* 0x000fe20000011455 */
[-C--:B------:R-:W-:Y:S01]  /*6dd0*/  IMAD R55, R84, R82.reuse, R55 ;  /* 0x0000005254377224 */ /* 0x080fe200078e0237 */
[----:B------:R-:W-:Y:S01]  /*6de0*/  PRMT R85, R110, 0x8880, RZ ;  /* 0x000088806e557816 */ /* 0x000fe200000000ff */
[----:B------:R-:W-:Y:S01]  /*6df0*/  IMAD R52, R81, R82, R52 ;  /* 0x0000005251347224 */ /* 0x000fe200078e0234 */
[----:B------:R-:W-:Y:S01]  /*6e00*/  SHF.L.U32 R81, R109, 0x8, RZ ;  /* 0x000000086d517819 */ /* 0x000fe200000006ff */
[C---:B------:R-:W-:Y:S01]  /*6e10*/  IMAD R53, R78.reuse, R57, RZ ;  /* 0x000000394e357224 */ /* 0x040fe200078e02ff */
[----:B------:R1:W-:Y:S01]  /*6e20*/  STS.128 [R174+0x4200], R112 ;  /* 0x00420070ae007388 */ /* 0x0003e20000000c00 */
[----:B------:R-:W-:Y:S01]  /*6e30*/  IMAD R54, R78, R58, RZ ;  /* 0x0000003a4e367224 */ /* 0x000fe200078e02ff */
[----:B------:R-:W-:Y:S01]  /*6e40*/  SHF.R.S32.HI R81, RZ, 0x18, R81 ;  /* 0x00000018ff517819 */ /* 0x000fe20000011451 */
[----:B------:R-:W-:Y:S01]  /*6e50*/  IMAD R53, R83, R82, R53 ;  /* 0x0000005253357224 */ /* 0x000fe200078e0235 */
[----:B------:R-:W-:Y:S01]  /*6e60*/  SHF.L.U32 R84, R110, 0x10, RZ ;  /* 0x000000106e547819 */ /* 0x000fe200000006ff */
[C---:B------:R-:W-:Y:S01]  /*6e70*/  IMAD R59, R78.reuse, R59, RZ ;  /* 0x0000003b4e3b7224 */ /* 0x040fe200078e02ff */
[----:B------:R-:W-:Y:S01]  /*6e80*/  SHF.R.S32.HI R83, RZ, 0x18, R109 ;  /* 0x00000018ff537819 */ /* 0x000fe2000001146d */
[C---:B------:R-:W-:Y:S01]  /*6e90*/  IMAD R56, R78.reuse, R60, RZ ;  /* 0x0000003c4e387224 */ /* 0x040fe200078e02ff */
[----:B------:R-:W-:Y:S01]  /*6ea0*/  I2IP.S8.S32.SAT R120, R55, R50, RZ ;  /* 0x0000003237787239 */ /* 0x000fe200000014ff */
[----:B------:R-:W-:Y:S01]  /*6eb0*/  IMAD R54, R81, R82, R54 ;  /* 0x0000005251367224 */ /* 0x000fe200078e0236 */
[----:B------:R-:W-:Y:S01]  /*6ec0*/  SHF.R.S32.HI R84, RZ, 0x18, R84 ;  /* 0x00000018ff547819 */ /* 0x000fe20000011454 */
[----:B------:R-:W-:Y:S01]  /*6ed0*/  IMAD R57, R78, R61, RZ ;  /* 0x0000003d4e397224 */ /* 0x000fe200078e02ff */
[----:B------:R-:W-:Y:S01]  /*6ee0*/  I2IP.S8.S32.SAT R120, R49, R48, R120 ;  /* 0x0000003031787239 */ /* 0x000fe20000001478 */
[-C--:B------:R-:W-:Y:S01]  /*6ef0*/  IMAD R59, R83, R82.reuse, R59 ;  /* 0x00000052533b7224 */ /* 0x080fe200078e023b */
[----:B------:R-:W-:Y:S01]  /*6f00*/  PRMT R83, R111, 0x8880, RZ ;  /* 0x000088806f537816 */ /* 0x000fe200000000ff */
[-C--:B------:R-:W-:Y:S01]  /*6f10*/  IMAD R56, R85, R82.reuse, R56 ;  /* 0x0000005255387224 */ /* 0x080fe200078e0238 */
[----:B------:R-:W-:Y:S01]  /*6f20*/  SHF.R.S32.HI R81, RZ, 0x18, R110 ;  /* 0x00000018ff517819 */ /* 0x000fe2000001146e */
[----:B------:R-:W-:Y:S01]  /*6f30*/  IMAD R57, R84, R82, R57 ;  /* 0x0000005254397224 */ /* 0x000fe200078e0239 */
[----:B------:R-:W-:Y:S01]  /*6f40*/  I2IP.S8.S32.SAT R121, R59, R54, RZ ;  /* 0x000000363b797239 */ /* 0x000fe200000014ff */
[C---:B------:R-:W-:Y:S01]  /*6f50*/  IMAD R58, R78.reuse, R62, RZ ;  /* 0x0000003e4e3a7224 */ /* 0x040fe200078e02ff */
[C---:B------:R-:W-:Y:S01]  /*6f60*/  SHF.L.U32 R85, R111.reuse, 0x8, RZ ;  /* 0x000000086f557819 */ /* 0x040fe200000006ff */
[----:B------:R-:W-:Y:S01]  /*6f70*/  IMAD.U32 R84, R111, 0x10000, RZ ;  /* 0x000100006f547824 */ /* 0x000fe200078e00ff */
[----:B------:R-:W-:Y:S01]  /*6f80*/  I2IP.S8.S32.SAT R121, R53, R52, R121 ;  /* 0x0000003435797239 */ /* 0x000fe20000001479 */
[C---:B------:R-:W-:Y:S01]  /*6f90*/  IMAD R63, R78.reuse, R63, RZ ;  /* 0x0000003f4e3f7224 */ /* 0x040fe200078e02ff */
[----:B------:R-:W-:Y:S01]  /*6fa0*/  SHF.R.S32.HI R85, RZ, 0x18, R85 ;  /* 0x00000018ff557819 */ /* 0x000fe20000011455 */
[C---:B------:R-:W-:Y:S01]  /*6fb0*/  IMAD R60, R78.reuse, R64, RZ ;  /* 0x000000404e3c7224 */ /* 0x040fe200078e02ff */
[----:B------:R-:W-:Y:S01]  /*6fc0*/  SHF.R.S32.HI R84, RZ, 0x18, R84 ;  /* 0x00000018ff547819 */ /* 0x000fe20000011454 */
[-C--:B------:R-:W-:Y:S02]  /*6fd0*/  IMAD R58, R87, R82.reuse, R58 ;  /* 0x00000052573a7224 */ /* 0x080fe400078e023a */
[C---:B------:R-:W-:Y:S02]  /*6fe0*/  IMAD R61, R78.reuse, R65, RZ ;  /* 0x000000414e3d7224 */ /* 0x040fe400078e02ff */
[-C--:B------:R-:W-:Y:S02]  /*6ff0*/  IMAD R63, R81, R82.reuse, R63 ;  /* 0x00000052513f7224 */ /* 0x080fe400078e023f */
[----:B------:R-:W-:Y:S02]  /*7000*/  IMAD R60, R83, R82, R60 ;  /* 0x00000052533c7224 */ /* 0x000fe400078e023c */
[----:B------:R-:W-:Y:S01]  /*7010*/  IMAD R62, R78, R66, RZ ;  /* 0x000000424e3e7224 */ /* 0x000fe200078e02ff */
[----:B------:R-:W-:Y:S01]  /*7020*/  I2IP.S8.S32.SAT R122, R63, R58, RZ ;  /* 0x0000003a3f7a7239 */ /* 0x000fe200000014ff */
[----:B------:R-:W-:Y:S02]  /*7030*/  IMAD R61, R84, R82, R61 ;  /* 0x00000052543d7224 */ /* 0x000fe400078e023d */
[----:B------:R-:W-:Y:S01]  /*7040*/  IMAD R67, R78, R67, RZ ;  /* 0x000000434e437224 */ /* 0x000fe200078e02ff */
[----:B------:R-:W-:Y:S01]  /*7050*/  I2IP.S8.S32.SAT R122, R57, R56, R122 ;  /* 0x00000038397a7239 */ /* 0x000fe2000000147a */
[-C--:B------:R-:W-:Y:S02]  /*7060*/  IMAD R62, R85, R82.reuse, R62 ;  /* 0x00000052553e7224 */ /* 0x080fe400078e023e */
[----:B------:R-:W-:Y:S05]  /*7070*/  IMAD R67, R86, R82, R67 ;  /* 0x0000005256437224 */ /* 0x000fea00078e0243 */
[----:B------:R-:W-:Y:S04]  /*7080*/  I2IP.S8.S32.SAT R123, R67, R62, RZ ;  /* 0x0000003e437b7239 */ /* 0x000fe800000014ff */
[----:B------:R-:W-:Y:S05]  /*7090*/  I2IP.S8.S32.SAT R123, R61, R60, R123 ;  /* 0x0000003c3d7b7239 */ /* 0x000fea000000147b */
[----:B------:R1:W-:Y:S01]  /*70a0*/  STS.128 [R173+0x4200], R120 ;  /* 0x00420078ad007388 */ /* 0x0003e20000000c00 */
[----:B------:R-:W-:Y:S01]  /*70b0*/  @!PT LDS RZ, [RZ] ;  /* 0x00000000fffff984 */ /* 0x000fe20000000800 */
[----:B------:R-:W-:Y:S01]  /*70c0*/  @!PT LDS RZ, [RZ] ;  /* 0x00000000fffff984 */ /* 0x000fe20000000800 */
[----:B------:R-:W-:Y:S01]  /*70d0*/  @!PT LDS RZ, [RZ] ;  /* 0x00000000fffff984 */ /* 0x000fe20000000800 */
[----:B------:R-:W-:Y:S01]  /*70e0*/  @!PT LDS RZ, [RZ] ;  /* 0x00000000fffff984 */ /* 0x000fe20000000800 */
[----:B------:R2:W-:Y:S07]  /*70f0*/  MEMBAR.ALL.CTA ;  /* 0x0000000000007992 */ /* 0x0005ee0000008000 */
[----:B--2---:R-:W2:Y:S02]  /*7100*/  FENCE.VIEW.ASYNC.S ;  /* 0x00000000000073c6 */ /* 0x004ea40000000000 */
[----:B--2---:R-:W-:Y:S06]  /*7110*/  BAR.SYNC.DEFER_BLOCKING 0x1, 0x80 ;  /* 0x0042000000007b1d */ /* 0x004fec0000010000 */
[----:B------:R-:W-:Y:S05]  /*7120*/  @P0 BRA `(.L_x_113) ;  /* 0x0000000000280947 */ /* 0x000fea0003800000 */
[----:B------:R-:W-:Y:S02]  /*7130*/  UIADD3 UR4, UPT, UPT, UR49, 0x4200, URZ ;  /* 0x0000420031047890 */ /* 0x000fe4000fffe0ff */
[----:B------:R-:W-:Y:S01]  /*7140*/  UIADD3 UR6, UP0, UPT, UR52, 0x680, URZ ;  /* 0x0000068034067890 */ /* 0x000fe2000ff1e0ff */
[----:B------:R-:W-:Y:S03]  /*7150*/  UMOV UR43, UR36 ;  /* 0x00000024002b7c82 */ /* 0x000fe60008000000 */
[----:B------:R-:W-:Y:S01]  /*7160*/  MOV R168, UR4 ;  /* 0x0000000400a87c02 */ /* 0x000fe20008000f00 */
[----:B------:R-:W-:Y:S03]  /*7170*/  UIADD3.X UR7, UPT, UPT, URZ, UR53, URZ, UP0, !UPT ;  /* 0x00000035ff077290 */ /* 0x000fe600087fe4ff */
[----:B------:R-:W-:Y:S11]  /*7180*/  R2UR UR40, R168 ;  /* 0x00000000a82872ca */ /* 0x000ff600000e0000 */
[----:B------:R-:W-:Y:S02]  /*7190*/  @!UPT UIADD3 URZ, UPT, UPT, URZ, URZ, URZ ;  /* 0x000000fffffff290 */ /* 0x000fe4000fffe0ff */
[----:B------:R2:W-:Y:S01]  /*71a0*/  UTMASTG.3D [UR40], [UR6] ;  /* 0x00000028060073b5 */ /* 0x0005e20008010000 */
[----:B------:R0:W-:Y:S01]  /*71b0*/  UTMACMDFLUSH ;  /* 0x00000000000079b7 */ /* 0x0001e20000000000 */
[----:B--2---:R-:W-:Y:S04]  /*71c0*/  DEPBAR.LE SB0, 0x1 ;  /* 0x000080400000791a */ /* 0x004fe80000000000 */
.L_x_113:
[----:B------:R-:W-:Y:S05]  /*71d0*/  BSYNC.RECONVERGENT B0 ;  /* 0x0000000000007941 */ /* 0x000fea0003800200 */
.L_x_112:
[----:B------:R-:W-:Y:S06]  /*71e0*/  BAR.SYNC.DEFER_BLOCKING 0x1, 0x80 ;  /* 0x0042000000007b1d */ /* 0x000fec0000010000 */
[----:B------:R-:W2:Y:S01]  /*71f0*/  @P6 SYNCS.PHASECHK.TRANS64.TRYWAIT P0, [R124+URZ+0x40], R125 ;  /* 0x0000407d7c0065a7 */ /* 0x000ea200080011ff */
[----:B------:R-:W-:Y:S01]  /*7200*/  BSSY B1, `(.L_x_114) ;  /* 0x0000023000017945 */ /* 0x000fe20003800000 */
[----:B--2---:R-:W-:Y:S03]  /*7210*/  @P6 SEL R116, RZ, 0x1, !P0 ;  /* 0x00000001ff746807 */ /* 0x004fe60004000000 */
[----:B------:R-:W-:Y:S05]  /*7220*/  @!P6 BRA `(.L_x_115) ;  /* 0x000000000080e947 */ /* 0x000fea0003800000 */
[----:B------:R-:W-:Y:S01]  /*7230*/  ISETP.NE.AND P1, PT, R117, RZ, PT ;  /* 0x000000ff7500720c */ /* 0x000fe20003f25270 */
[----:B------:R-:W-:Y:S01]  /*7240*/  BSSY B0, `(.L_x_116) ;  /* 0x000000a000007945 */ /* 0x000fe20003800000 */
[----:B------:R-:W-:Y:S11]  /*7250*/  ISETP.NE.AND P0, PT, R116, RZ, PT ;  /* 0x000000ff7400720c */ /* 0x000ff60003f05270 */
[----:B------:R-:W-:Y:S04]  /*7260*/  @P1 IMAD R119, R162, 0x2000, R119 ;  /* 0x00002000a2771824 */ /* 0x000fe800078e0277 */
[--C-:B------:R-:W-:Y:S01]  /*7270*/  @P1 IMAD.IADD R118, R118, 0x1, R119.reuse ;  /* 0x0000000176761824 */ /* 0x100fe200078e0277 */
[----:B------:R-:W-:Y:S01]  /*7280*/  @P1 IADD3 R2, PT, PT, R167, R119, RZ ;  /* 0x00000077a7021210 */ /* 0x000fe20007ffe0ff */
[----:B------:R-:W-:Y:S01]  /*7290*/  @P1 IMAD.IADD R0, R166, 0x1, R119 ;  /* 0x00000001a6001824 */ /* 0x000fe200078e0277 */
[----:B------:R-:W-:Y:S06]  /*72a0*/  @P0 BRA `(.L_x_117) ;  /* 0x00000000000c0947 */ /* 0x000fec0003800000 */
[----:B------:R-:W-:Y:S04]  /*72b0*/  SHF.L.U32 R3, R161, 0x1f, RZ ;  /* 0x0000001fa1037819 */ /* 0x000fe800000006ff */
[----:B------:R-:W2:Y:S02]  /*72c0*/  SYNCS.PHASECHK.TRANS64.TRYWAIT P0, [R124+URZ+0x40], R3 ;  /* 0x000040037c0075a7 */ /* 0x000ea400080011ff */
[----:B--2---:R-:W-:Y:S05]  /*72d0*/  @!P0 BRA `(.L_x_118) ;  /* 0x0000002000408947 */ /* 0x004fea0003800000 */
.L_x_117:
[----:B------:R-:W-:Y:S05]  /*72e0*/  BSYNC B0 ;  /* 0x0000000000007941 */ /* 0x000fea0003800000 */
.L_x_116:
[----:B------:R-:W-:Y:S01]  /*72f0*/  ISETP.NE.AND P0, PT, R117, RZ, PT ;  /* 0x000000ff7500720c */ /* 0x000fe20003f05270 */
[----:B--2---:R-:W-:Y:S02]  /*7300*/  VIADD R124, R124, 0x50 ;  /* 0x000000507c7c7836 */ /* 0x004fe40000000000 */
[----:B------:R-:W-:Y:S02]  /*7310*/  IMAD.U32 R3, RZ, RZ, UR37 ;  /* 0x00000025ff037e24 */ /* 0x000fe4000f8e00ff */
[----:B------:R-:W-:Y:S03]  /*7320*/  VIADD R162, R162, 0x1 ;  /* 0x00000001a2a27836 */ /* 0x000fe60000000000 */
[----:B------:R-:W-:Y:S05]  /*7330*/  PRMT R3, R3, 0x654, R124 ;  /* 0x0000065403037816 */ /* 0x000fea000000007c */
[----:B------:R2:W3:Y:S04]  /*7340*/  @P0 LDS.128 R88, [R119+0x200] ;  /* 0x0002000077580984 */ /* 0x0004e80000000c00 */
[----:B------:R2:W4:Y:S04]  /*7350*/  @P0 LDS.128 R96, [R2+0x200] ;  /* 0x0002000002600984 */ /* 0x0005280000000c00 */
        /* <DEDUP_REMOVED lines=9> */
[----:B------:R-:W-:Y:S02]  /*73f0*/  SEL R4, RZ, 0x1, P0 ;  /* 0x00000001ff047807 */ /* 0x000fe40000000000 */
[----:B------:R-:W-:Y:S02]  /*7400*/  SEL R162, R162, RZ, P0 ;  /* 0x000000ffa2a27207 */ /* 0x000fe40000000000 */
[----:B------:R-:W-:Y:S01]  /*7410*/  LOP3.LUT R161, R161, R4, RZ, 0x3c, !PT ;  /* 0x00000004a1a17212 */ /* 0x000fe200078e3cff */
[----:B-----5:R2:W-:Y:S06]  /*7420*/  SYNCS.ARRIVE.TRANS64.RED.A1T0 RZ, [R3+URZ], RZ ;  /* 0x000000ff03ff79a7 */ /* 0x0205ec00081004ff */
.L_x_115:
[----:B------:R-:W-:Y:S05]  /*7430*/  BSYNC B1 ;  /* 0x0000000000017941 */ /* 0x000fea0003800000 */
.L_x_114:
[----:B--2---:R-:W-:Y:S05]  /*7440*/  VIADD R3, R80, 0x40 ;  /* 0x0000004050037836 */ /* 0x004fea0000000000 */
[----:B------:R-:W-:Y:S04]  /*7450*/  SHF.R.U32.HI R3, RZ, 0x15, R3 ;  /* 0x00000015ff037819 */ /* 0x000fe80000011603 */
[----:B------:R-:W-:Y:S11]  /*7460*/  LOP3.LUT P0, RZ, R3, 0x3, R156, 0x48, !PT ;  /* 0x0000000303ff7812 */ /* 0x000ff6000780489c */
[----:B------:R-:W-:Y:S02]  /*7470*/  @!UPT UIADD3 URZ, UPT, UPT, URZ, URZ, URZ ;  /* 0x000000fffffff290 */ /* 0x000fe4000fffe0ff */
[----:B------:R-:W-:Y:S05]  /*7480*/  @!P0 BRA `(.L_x_119) ;  /* 0x0000000000408947 */ /* 0x000fea0003800000 */
[----:B------:R-:W2:Y:S01]  /*7490*/  LDCU.64 UR8, c[0x4][0x70] ;  /* 0x01000e00ff0877ac */ /* 0x000ea20008000a00 */
[----:B------:R-:W-:Y:S01]  /*74a0*/  MOV R3, 0x0 ;  /* 0x0000000000037802 */ /* 0x000fe20000000f00 */
[----:B------:R-:W-:Y:S02]  /*74b0*/  HFMA2 R12, -RZ, RZ, 0, 5.9604644775390625e-08 ;  /* 0x00000001ff0c7431 */ /* 0x000fe400000001ff */
[----:B------:R-:W-:Y:S02]  /*74c0*/  IMAD.MOV.U32 R8, RZ, RZ, 0x192 ;  /* 0x00000192ff087424 */ /* 0x000fe400078e00ff */
[----:B------:R-:W-:Y:S01]  /*74d0*/  IMAD.MOV.U32 R13, RZ, RZ, RZ ;  /* 0x000000ffff0d7224 */ /* 0x000fe200078e00ff */
[----:B------:R-:W5:Y:S01]  /*74e0*/  LDCU.64 UR6, c[0x4][0x78] ;  /* 0x01000f00ff0677ac */ /* 0x000f620008000a00 */
[----:B------:R-:W1:Y:S01]  /*74f0*/  LDC.64 R2, c[0x4][R3] ;  /* 0x0100000003027b82 */ /* 0x000e620000000a00 */
[----:B------:R-:W3:Y:S01]  /*7500*/  LDCU.64 UR4, c[0x4][0x10] ;  /* 0x01000200ff0477ac */ /* 0x000ee20008000a00 */
[----:B--2---:R-:W-:Y:S01]  /*7510*/  MOV R5, UR9 ;  /* 0x0000000900057c02 */ /* 0x004fe20008000f00 */
[----:B------:R-:W-:Y:S01]  /*7520*/  IMAD.U32 R4, RZ, RZ, UR8 ;  /* 0x00000008ff047e24 */ /* 0x000fe2000f8e00ff */
[----:B-----5:R-:W-:Y:S01]  /*7530*/  MOV R7, UR7 ;  /* 0x0000000700077c02 */ /* 0x020fe20008000f00 */
[----:B------:R-:W-:Y:S01]  /*7540*/  IMAD.U32 R6, RZ, RZ, UR6 ;  /* 0x00000006ff067e24 */ /* 0x000fe2000f8e00ff */
[----:B---3--:R-:W-:Y:S01]  /*7550*/  MOV R11, UR5 ;  /* 0x00000005000b7c02 */ /* 0x008fe20008000f00 */
[----:B------:R-:W-:Y:S02]  /*7560*/  IMAD.U32 R10, RZ, RZ, UR4 ;  /* 0x00000004ff0a7e24 */ /* 0x000fe4000f8e00ff */
[----:B------:R-:W-:Y:S07]  /*7570*/  LEPC R20, `(.L_x_119) ;  /* 0x000000001014794e */ /* 0x000fee0000000000 */
[----:B-1--4-:R-:W-:Y:S05]  /*7580*/  CALL.ABS.NOINC R2 ;  /* 0x0000000002007343 */ /* 0x012fea0003c00000 */
.L_x_119:
[----:B------:R-:W-:Y:S01]  /*7590*/  ISETP.NE.AND P0, PT, R169, RZ, PT ;  /* 0x000000ffa900720c */ /* 0x000fe20003f05270 */
[----:B------:R-:W-:Y:S05]  /*75a0*/  WARPSYNC.ALL ;  /* 0x0000000000007948 */ /* 0x000fea0003800000 */
[----:B------:R-:W-:Y:S01]  /*75b0*/  R2UR UR4, R80 ;  /* 0x00000000500472ca */ /* 0x000fe200000e0000 */
[----:B---3--:R-:W-:Y:S01]  /*75c0*/  IMAD.U32 R141, R90, 0x10000, RZ ;  /* 0x000100005a8d7824 */ /* 0x008fe200078e00ff */
[C---:B------:R-:W-:Y:S01]  /*75d0*/  SHF.L.U32 R83, R88.reuse, 0x10, RZ ;  /* 0x0000001058537819 */ /* 0x040fe200000006ff */
[----:B----4-:R-:W-:Y:S01]  /*75e0*/  IMAD.U32 R126, R99, 0x10000, RZ ;  /* 0x00010000637e7824 */ /* 0x010fe200078e00ff */
[----:B------:R-:W-:Y:S01]  /*75f0*/  PRMT R81, R88, 0x8880, RZ ;  /* 0x0000888058517816 */ /* 0x000fe200000000ff */
[----:B-1----:R-:W-:Y:S01]  /*7600*/  IMAD.U32 R115, R108, 0x10000, RZ ;  /* 0x000100006c737824 */ /* 0x002fe200078e00ff */
[----:B------:R-:W-:Y:S01]  /*7610*/  SHF.L.U32 R84, R88, 0x8, RZ ;  /* 0x0000000858547819 */ /* 0x000fe200000006ff */
[----:B------:R-:W-:Y:S01]  /*7620*/  IMAD.SHL.U32 R134, R96, 0x100, RZ ;  /* 0x0000010060867824 */ /* 0x000fe200078e00ff */
[----:B------:R-:W-:Y:S01]  /*7630*/  SHF.R.S32.HI R83, RZ, 0x18, R83 ;  /* 0x00000018ff537819 */ /* 0x000fe20000011453 */
[----:B------:R-:W-:Y:S01]  /*7640*/  IMAD.SHL.U32 R119, R105, 0x100, RZ ;  /* 0x0000010069777824 */ /* 0x000fe200078e00ff */
[----:B------:R-:W-:Y:S01]  /*7650*/  SHF.R.S32.HI R84, RZ, 0x18, R84 ;  /* 0x00000018ff547819 */ /* 0x000fe20000011454 */
[----:B------:R-:W-:Y:S01]  /*7660*/  IMAD.SHL.U32 R92, R110, 0x100, RZ ;  /* 0x000001006e5c7824 */ /* 0x000fe200078e00ff */
[----:B------:R-:W-:Y:S01]  /*7670*/  SHF.R.S32.HI R85, RZ, 0x18, R88 ;  /* 0x00000018ff557819 */ /* 0x000fe20000011458 */
[----:B------:R-:W1:Y:S01]  /*7680*/  LDTM.x64 R4, tmem[UR4+0x40] ;  /* 0x00004004000479ee */ /* 0x000e620008340000 */
[----:B------:R-:W-:Y:S01]  /*7690*/  PRMT R145, R89, 0x8880, RZ ;  /* 0x0000888059917816 */ /* 0x000fe200000000ff */
[----:B------:R-:W-:Y:S01]  /*76a0*/  NOP ;  /* 0x0000000000007918 */ /* 0x000fe20000000000 */
[----:B------:R-:W-:Y:S01]  /*76b0*/  IADD3 R171, PT, PT, R171, 0xb0, RZ ;  /* 0x000000b0abab7810 */ /* 0x000fe20007ffe0ff */
[----:B------:R-:W-:Y:S01]  /*76c0*/  BSSY.RECONVERGENT B0, `(.L_x_120) ;  /* 0x000011b000007945 */ /* 0x000fe20003800200 */
[----:B------:R-:W-:Y:S02]  /*76d0*/  PRMT R102, R109, 0x8880, RZ ;  /* 0x000088806d667816 */ /* 0x000fe400000000ff */
[----:B------:R-:W-:Y:S02]  /*76e0*/  LOP3.LUT R171, R171, 0xfefffff8, RZ, 0xc0, !PT ;  /* 0xfefffff8abab7812 */ /* 0x000fe400078ec0ff */
[C---:B------:R-:W-:Y:S02]  /*76f0*/  SHF.L.U32 R100, R109.reuse, 0x10, RZ ;  /* 0x000000106d647819 */ /* 0x040fe400000006ff */
[----:B-1----:R1:W-:Y:S01]  /*7700*/  SYNCS.ARRIVE.TRANS64.RED.A1T0 RZ, [R171+URZ], RZ ;  /* 0x000000ffabff79a7 */ /* 0x0023e200081004ff */
[C---:B------:R-:W-:Y:S02]  /*7710*/  PRMT R130, R98.reuse, 0x8880, RZ ;  /* 0x0000888062827816 */ /* 0x040fe400000000ff */
[C---:B------:R-:W-:Y:S02]  /*7720*/  SHF.L.U32 R129, R98.reuse, 0x10, RZ ;  /* 0x0000001062817819 */ /* 0x040fe400000006ff */
[----:B------:R-:W-:Y:S02]  /*7730*/  SHF.L.U32 R128, R98, 0x8, RZ ;  /* 0x0000000862807819 */ /* 0x000fe400000006ff */
[----:B------:R-:W-:Y:S02]  /*7740*/  SHF.R.S32.HI R95, RZ, 0x18, R98 ;  /* 0x00000018ff5f7819 */ /* 0x000fe40000011462 */
[----:B------:R-:W-:Y:S02]  /*7750*/  SHF.L.U32 R98, R109, 0x8, RZ ;  /* 0x000000086d627819 */ /* 0x000fe400000006ff */
[----:B------:R-:W-:Y:S01]  /*7760*/  SHF.L.U32 R144, R89, 0x10, RZ ;  /* 0x0000001059907819 */ /* 0x000fe200000006ff */
[----:B------:R-:W-:Y:S01]  /*7770*/  IMAD R0, R78, R4, RZ ;  /* 0x000000044e007224 */ /* 0x000fe200078e02ff */
[----:B------:R-:W-:Y:S01]  /*7780*/  PRMT R142, R90, 0x8880, RZ ;  /* 0x000088805a8e7816 */ /* 0x000fe200000000ff */
[C---:B------:R-:W-:Y:S01]  /*7790*/  IMAD R2, R78.reuse, R5, RZ ;  /* 0x000000054e027224 */ /* 0x040fe200078e02ff */
[----:B------:R-:W-:Y:S01]  /*77a0*/  SHF.R.S32.HI R4, RZ, 0x18, R144 ;  /* 0x00000018ff047819 */ /* 0x000fe20000011490 */
[C---:B------:R-:W-:Y:S01]  /*77b0*/  IMAD R3, R78.reuse, R6, RZ ;  /* 0x000000064e037224 */ /* 0x040fe200078e02ff */
[----:B------:R-:W-:Y:S01]  /*77c0*/  SHF.R.S32.HI R86, RZ, 0x18, R89 ;  /* 0x00000018ff567819 */ /* 0x000fe20000011459 */
[-C--:B------:R-:W-:Y:S01]  /*77d0*/  IMAD R0, R81, R82.reuse, R0 ;  /* 0x0000005251007224 */ /* 0x080fe200078e0200 */
[----:B------:R-:W-:Y:S01]  /*77e0*/  PRMT R139, R91, 0x8880, RZ ;  /* 0x000088805b8b7816 */ /* 0x000fe200000000ff */
[----:B------:R-:W-:Y:S01]  /*77f0*/  IMAD R7, R78, R7, RZ ;  /* 0x000000074e077224 */ /* 0x000fe200078e02ff */
[----:B------:R-:W-:Y:S01]  /*7800*/  SHF.R.S32.HI R87, RZ, 0x18, R90 ;  /* 0x00000018ff577819 */ /* 0x000fe2000001145a */
[-C--:B------:R-:W-:Y:S01]  /*7810*/  IMAD R2, R83, R82.reuse, R2 ;  /* 0x0000005253027224 */ /* 0x080fe200078e0202 */
[----:B------:R-:W-:Y:S01]  /*7820*/  SHF.R.S32.HI R83, RZ, 0x18, R109 ;  /* 0x00000018ff537819 */ /* 0x000fe2000001146d */
[-C--:B------:R-:W-:Y:S01]  /*7830*/  IMAD R3, R84, R82.reuse, R3 ;  /* 0x0000005254037224 */ /* 0x080fe200078e0203 */
[----:B------:R-:W-:Y:S01]  /*7840*/  SHF.L.U32 R138, R91, 0x10, RZ ;  /* 0x000000105b8a7819 */ /* 0x000fe200000006ff */
[----:B------:R-:W-:Y:S01]  /*7850*/  IMAD R7, R85, R82, R7 ;  /* 0x0000005255077224 */ /* 0x000fe200078e0207 */
[----:B------:R-:W-:Y:S01]  /*7860*/  PRMT R136, R96, 0x8880, RZ ;  /* 0x0000888060887816 */ /* 0x000fe200000000ff */
[----:B------:R-:W-:Y:S01]  /*7870*/  IMAD R8, R78, R8, RZ ;  /* 0x000000084e087224 */ /* 0x000fe200078e02ff */
[----:B------:R-:W-:Y:S01]  /*7880*/  SHF.L.U32 R135, R96, 0x10, RZ ;  /* 0x0000001060877819 */ /* 0x000fe200000006ff */
[C---:B------:R-:W-:Y:S01]  /*7890*/  IMAD R9, R78.reuse, R9, RZ ;  /* 0x000000094e097224 */ /* 0x040fe200078e02ff */
[----:B------:R-:W-:Y:S01]  /*78a0*/  I2IP.S8.S32.SAT R109, R7, R3, RZ ;  /* 0x00000003076d7239 */ /* 0x000fe200000014ff */
[C---:B------:R-:W-:Y:S01]  /*78b0*/  IMAD R10, R78.reuse, R10, RZ ;  /* 0x0000000a4e0a7224 */ /* 0x040fe200078e02ff */
[----:B------:R-:W-:Y:S01]  /*78c0*/  MOV R3, R145 ;  /* 0x0000009100037202 */ /* 0x000fe20000000f00 */
[C---:B------:R-:W-:Y:S01]  /*78d0*/  IMAD R7, R78.reuse, R20, RZ ;  /* 0x000000144e077224 */ /* 0x040fe200078e02ff */
[C---:B------:R-:W-:Y:S01]  /*78e0*/  PRMT R133, R97.reuse, 0x8880, RZ ;  /* 0x0000888061857816 */ /* 0x040fe200000000ff */
[----:B------:R-:W-:Y:S01]  /*78f0*/  IMAD R11, R78, R11, RZ ;  /* 0x0000000b4e0b7224 */ /* 0x000fe200078e02ff */
[----:B------:R-:W-:Y:S01]  /*7900*/  SHF.L.U32 R132, R97, 0x10, RZ ;  /* 0x0000001061847819 */ /* 0x000fe200000006ff */
[----:B------:R-:W-:Y:S01]  /*7910*/  IMAD R8, R3, R82, R8 ;  /* 0x0000005203087224 */ /* 0x000fe200078e0208 */
[----:B------:R-:W-:Y:S01]  /*7920*/  MOV R3, R142 ;  /* 0x0000008e00037202 */ /* 0x000fe20000000f00 */
[----:B------:R-:W-:Y:S01]  /*7930*/  IMAD R9, R4, R82, R9 ;  /* 0x0000005204097224 */ /* 0x000fe200078e0209 */
[----:B------:R-:W-:Y:S01]  /*7940*/  SHF.R.S32.HI R4, RZ, 0x18, R141 ;  /* 0x00000018ff047819 */ /* 0x000fe2000001148d */
[C---:B------:R-:W-:Y:S01]  /*7950*/  IMAD R20, R78.reuse, R25, RZ ;  /* 0x000000194e147224 */ /* 0x040fe200078e02ff */
[----:B------:R-:W-:Y:S01]  /*7960*/  SHF.R.S32.HI R93, RZ, 0x18, R97 ;  /* 0x00000018ff5d7819 */ /* 0x000fe20000011461 */
[C---:B------:R-:W-:Y:S01]  /*7970*/  IMAD R25, R78.reuse, R30, RZ ;  /* 0x0000001e4e197224 */ /* 0x040fe200078e02ff */
[----:B------:R-:W-:Y:S01]  /*7980*/  PRMT R127, R99, 0x8880, RZ ;  /* 0x00008880637f7816 */ /* 0x000fe200000000ff */
[----:B------:R-:W-:Y:S01]  /*7990*/  IMAD R12, R78, R12, RZ ;  /* 0x0000000c4e0c7224 */ /* 0x000fe200078e02ff */
[----:B------:R-:W-:Y:S01]  /*79a0*/  PRMT R124, R104, 0x8880, RZ ;  /* 0x00008880687c7816 */ /* 0x000fe200000000ff */
[----:B------:R-:W-:Y:S01]  /*79b0*/  IMAD R6, R78, R19, RZ ;  /* 0x000000134e067224 */ /* 0x000fe200078e02ff */
[----:B------:R-:W-:Y:S01]  /*79c0*/  SHF.L.U32 R123, R104, 0x10, RZ ;  /* 0x00000010687b7819 */ /* 0x000fe200000006ff */
[C---:B------:R-:W-:Y:S01]  /*79d0*/  IMAD R30, R78.reuse, R35, RZ ;  /* 0x000000234e1e7224 */ /* 0x040fe200078e02ff */
[C---:B------:R-:W-:Y:S01]  /*79e0*/  PRMT R121, R105.reuse, 0x8880, RZ ;  /* 0x0000888069797816 */ /* 0x040fe200000000ff */
[C---:B------:R-:W-:Y:S01]  /*79f0*/  IMAD R19, R78.reuse, R24, RZ ;  /* 0x000000184e137224 */ /* 0x040fe200078e02ff */
[----:B------:R-:W-:Y:S01]  /*7a00*/  SHF.L.U32 R120, R105, 0x10, RZ ;  /* 0x0000001069787819 */ /* 0x000fe200000006ff */
[----:B------:R-:W-:Y:S01]  /*7a10*/  IMAD R35, R78, R40, RZ ;  /* 0x000000284e237224 */ /* 0x000fe200078e02ff */
[----:B------:R-:W-:Y:S01]  /*7a20*/  PRMT R118, R106, 0x8880, RZ ;  /* 0x000088806a767816 */ /* 0x000fe200000000ff */
[C---:B------:R-:W-:Y:S01]  /*7a30*/  IMAD R13, R78.reuse, R13, RZ ;  /* 0x0000000d4e0d7224 */ /* 0x040fe200078e02ff */
[----:B------:R-:W-:Y:S01]  /*7a40*/  SHF.R.S32.HI R101, RZ, 0x18, R105 ;  /* 0x00000018ff657819 */ /* 0x000fe20000011469 */
[----:B------:R-:W-:Y:S01]  /*7a50*/  IMAD R24, R78, R29, RZ ;  /* 0x0000001d4e187224 */ /* 0x000fe200078e02ff */
[----:B------:R-:W-:Y:S01]  /*7a60*/  SHF.L.U32 R116, R106, 0x10, RZ ;  /* 0x000000106a747819 */ /* 0x000fe200000006ff */
[C---:B------:R-:W-:Y:S01]  /*7a70*/  IMAD R40, R78.reuse, R45, RZ ;  /* 0x0000002d4e287224 */ /* 0x040fe200078e02ff */
[----:B------:R-:W-:Y:S01]  /*7a80*/  PRMT R112, R107, 0x8880, RZ ;  /* 0x000088806b707816 */ /* 0x000fe200000000ff */
[C---:B------:R-:W-:Y:S01]  /*7a90*/  IMAD R29, R78.reuse, R34, RZ ;  /* 0x000000224e1d7224 */ /* 0x040fe200078e02ff */
[----:B------:R-:W-:Y:S01]  /*7aa0*/  SHF.R.S32.HI R103, RZ, 0x18, R106 ;  /* 0x00000018ff677819 */ /* 0x000fe2000001146a */
[----:B------:R-:W-:Y:S01]  /*7ab0*/  IMAD R45, R78, R50, RZ ;  /* 0x000000324e2d7224 */ /* 0x000fe200078e02ff */
[----:B------:R-:W-:Y:S01]  /*7ac0*/  PRMT R117, R108, 0x8880, RZ ;  /* 0x000088806c757816 */ /* 0x000fe200000000ff */
[C---:B------:R-:W-:Y:S01]  /*7ad0*/  IMAD R14, R78.reuse, R14, RZ ;  /* 0x0000000e4e0e7224 */ /* 0x040fe200078e02ff */
[----:B------:R-:W-:Y:S01]  /*7ae0*/  SHF.R.S32.HI R105, RZ, 0x18, R107 ;  /* 0x00000018ff697819 */ /* 0x000fe2000001146b */
[C---:B------:R-:W-:Y:S01]  /*7af0*/  IMAD R34, R78.reuse, R39, RZ ;  /* 0x000000274e227224 */ /* 0x040fe200078e02ff */
[----:B------:R-:W-:Y:S01]  /*7b00*/  SHF.R.S32.HI R81, RZ, 0x18, R108 ;  /* 0x00000018ff517819 */ /* 0x000fe2000001146c */
[----:B------:R-:W-:Y:S01]  /*7b10*/  IMAD R50, R78, R55, RZ ;  /* 0x000000374e327224 */ /* 0x000fe200078e02ff */
[----:B------:R-:W-:Y:S01]  /*7b20*/  SHF.L.U32 R94, R110, 0x10, RZ ;  /* 0x000000106e5e7819 */ /* 0x000fe200000006ff */
[C---:B------:R-:W-:Y:S01]  /*7b30*/  IMAD R39, R78.reuse, R44, RZ ;  /* 0x0000002c4e277224 */ /* 0x040fe200078e02ff */
[----:B------:R-:W-:Y:S01]  /*7b40*/  SHF.L.U32 R143, R89, 0x8, RZ ;  /* 0x00000008598f7819 */ /* 0x000fe200000006ff */
[C---:B------:R-:W-:Y:S01]  /*7b50*/  IMAD R55, R78.reuse, R60, RZ ;  /* 0x0000003c4e377224 */ /* 0x040fe200078e02ff */
[----:B------:R-:W-:Y:S01]  /*7b60*/  SHF.R.S32.HI R89, RZ, 0x18, R91 ;  /* 0x00000018ff597819 */ /* 0x000fe2000001145b */
[C---:B------:R-:W-:Y:S01]  /*7b70*/  IMAD R15, R78.reuse, R15, RZ ;  /* 0x0000000f4e0f7224 */ /* 0x040fe200078e02ff */
[----:B------:R-:W-:Y:S01]  /*7b80*/  SHF.R.S32.HI R5, RZ, 0x18, R143 ;  /* 0x00000018ff057819 */ /* 0x000fe2000001148f */
[C---:B------:R-:W-:Y:S01]  /*7b90*/  IMAD R44, R78.reuse, R49, RZ ;  /* 0x000000314e2c7224 */ /* 0x040fe200078e02ff */
[----:B------:R-:W-:Y:S01]  /*7ba0*/  SHF.R.S32.HI R85, RZ, 0x18, R110 ;  /* 0x00000018ff557819 */ /* 0x000fe2000001146e */
[----:B------:R-:W-:Y:S01]  /*7bb0*/  IMAD R60, R78, R65, RZ ;  /* 0x000000414e3c7224 */ /* 0x000fe200078e02ff */
[----:B------:R-:W-:Y:S01]  /*7bc0*/  SHF.L.U32 R140, R90, 0x8, RZ ;  /* 0x000000085a8c7819 */ /* 0x000fe200000006ff */
[-C--:B------:R-:W-:Y:S01]  /*7bd0*/  IMAD R10, R5, R82.reuse, R10 ;  /* 0x00000052050a7224 */ /* 0x080fe200078e020a */
[----:B------:R-:W-:Y:S01]  /*7be0*/  PRMT R90, R111, 0x8880, RZ ;  /* 0x000088806f5a7816 */ /* 0x000fe200000000ff */
[-C--:B------:R-:W-:Y:S01]  /*7bf0*/  IMAD R11, R86, R82.reuse, R11 ;  /* 0x00000052560b7224 */ /* 0x080fe200078e020b */
[----:B------:R-:W-:Y:S01]  /*7c00*/  SHF.R.S32.HI R5, RZ, 0x18, R140 ;  /* 0x00000018ff057819 */ /* 0x000fe2000001148c */
[-C--:B------:R-:W-:Y:S01]  /*7c10*/  IMAD R12, R3, R82.reuse, R12 ;  /* 0x00000052030c7224 */ /* 0x080fe200078e020c */
[----:B------:R-:W-:Y:S01]  /*7c20*/  SHF.L.U32 R88, R111, 0x10, RZ ;  /* 0x000000106f587819 */ /* 0x000fe200000006ff */
[----:B------:R-:W-:Y:S01]  /*7c30*/  IMAD R13, R4, R82, R13 ;  /* 0x00000052040d7224 */ /* 0x000fe200078e020d */
[----:B------:R-:W-:Y:S01]  /*7c40*/  I2IP.S8.S32.SAT R65, R11, R10, RZ ;  /* 0x0000000a0b417239 */ /* 0x000fe200000014ff */
[C---:B------:R-:W-:Y:S01]  /*7c50*/  IMAD R49, R78.reuse, R54, RZ ;  /* 0x000000364e317224 */ /* 0x040fe200078e02ff */
[----:B------:R-:W-:Y:S01]  /*7c60*/  SHF.L.U32 R137, R91, 0x8, RZ ;  /* 0x000000085b897819 */ /* 0x000fe200000006ff */
[----:B------:R-:W-:Y:S01]  /*7c70*/  IMAD R14, R5, R82, R14 ;  /* 0x00000052050e7224 */ /* 0x000fe200078e020e */
[----:B------:R-:W-:Y:S01]  /*7c80*/  I2IP.S8.S32.SAT R65, R9, R8, R65 ;  /* 0x0000000809417239 */ /* 0x000fe20000001441 */
[C---:B------:R-:W-:Y:S01]  /*7c90*/  IMAD R3, R78.reuse, R16, RZ ;  /* 0x000000104e037224 */ /* 0x040fe200078e02ff */
[----:B------:R-:W-:Y:S01]  /*7ca0*/  SHF.R.S32.HI R11, RZ, 0x18, R138 ;  /* 0x00000018ff0b7819 */ /* 0x000fe2000001148a */
[C---:B------:R-:W-:Y:S01]  /*7cb0*/  IMAD R54, R78.reuse, R59, RZ ;  /* 0x0000003b4e367224 */ /* 0x040fe200078e02ff */
[----:B------:R-:W-:Y:S01]  /*7cc0*/  SHF.R.S32.HI R9, RZ, 0x18, R135 ;  /* 0x00000018ff097819 */ /* 0x000fe20000011487 */
[----:B------:R-:W-:Y:S01]  /*7cd0*/  IMAD.MOV.U32 R10, RZ, RZ, R139 ;  /* 0x000000ffff0a7224 */ /* 0x000fe200078e008b */
[----:B------:R-:W-:Y:S01]  /*7ce0*/  SHF.R.S32.HI R8, RZ, 0x18, R134 ;  /* 0x00000018ff087819 */ /* 0x000fe20000011486 */
[----:B------:R-:W-:Y:S01]  /*7cf0*/  IMAD R59, R78, R64, RZ ;  /* 0x000000404e3b7224 */ /* 0x000fe200078e02ff */
[----:B------:R-:W-:Y:S01]  /*7d00*/  I2IP.S8.S32.SAT R64, R2, R0, R109 ;  /* 0x0000000002407239 */ /* 0x000fe2000000146d */
[----:B------:R-:W-:Y:S01]  /*7d10*/  IMAD R15, R87, R82, R15 ;  /* 0x00000052570f7224 */ /* 0x000fe200078e020f */
[----:B------:R-:W-:Y:S01]  /*7d20*/  MOV R2, R136 ;  /* 0x0000008800027202 */ /* 0x000fe20000000f00 */
[C---:B------:R-:W-:Y:S01]  /*7d30*/  IMAD R4, R78.reuse, R17, RZ ;  /* 0x000000114e047224 */ /* 0x040fe200078e02ff */
[----:B------:R-:W-:Y:S01]  /*7d40*/  SHF.R.S32.HI R0, RZ, 0x18, R137 ;  /* 0x00000018ff007819 */ /* 0x000fe20000011489 */
[----:B------:R-:W-:Y:S01]  /*7d50*/  IMAD R5, R78, R18, RZ ;  /* 0x000000124e057224 */ /* 0x000fe200078e02ff */
[----:B------:R-:W-:Y:S01]  /*7d60*/  I2IP.S8.S32.SAT R14, R15, R14, RZ ;  /* 0x0000000e0f0e7239 */ /* 0x000fe200000014ff */
[-C--:B------:R-:W-:Y:S01]  /*7d70*/  IMAD R3, R10, R82.reuse, R3 ;  /* 0x000000520a037224 */ /* 0x080fe200078e0203 */
[----:B------:R-:W-:Y:S01]  /*7d80*/  SHF.R.S32.HI R91, RZ, 0x18, R96 ;  /* 0x00000018ff5b7819 */ /* 0x000fe20000011460 */
[-C--:B------:R-:W-:Y:S01]  /*7d90*/  IMAD R4, R11, R82.reuse, R4 ;  /* 0x000000520b047224 */ /* 0x080fe200078e0204 */
[----:B------:R-:W-:Y:S01]  /*7da0*/  PRMT R96, R110, 0x8880, RZ ;  /* 0x000088806e607816 */ /* 0x000fe200000000ff */
[-C--:B------:R-:W-:Y:S01]  /*7db0*/  IMAD R5, R0, R82.reuse, R5 ;  /* 0x0000005200057224 */ /* 0x080fe200078e0205 */
[----:B------:R-:W-:Y:S01]  /*7dc0*/  MOV R0, R133 ;  /* 0x0000008500007202 */ /* 0x000fe20000000f00 */
[C---:B------:R-:W-:Y:S01]  /*7dd0*/  IMAD R16, R78.reuse, R21, RZ ;  /* 0x000000154e107224 */ /* 0x040fe200078e02ff */
[----:B------:R-:W-:Y:S01]  /*7de0*/  SHF.L.U32 R131, R97, 0x8, RZ ;  /* 0x0000000861837819 */ /* 0x000fe200000006ff */
[----:B------:R-:W-:Y:S01]  /*7df0*/  IMAD R6, R89, R82, R6 ;  /* 0x0000005259067224 */ /* 0x000fe200078e0206 */
[----:B------:R-:W-:Y:S01]  /*7e00*/  SHF.R.S32.HI R97, RZ, 0x18, R99 ;  /* 0x00000018ff617819 */ /* 0x000fe20000011463 */
[----:B------:R-:W-:Y:S01]  /*7e10*/  IMAD R17, R78, R22, RZ ;  /* 0x000000164e117224 */ /* 0x000fe200078e02ff */
[----:B------:R-:W-:Y:S01]  /*7e20*/  SHF.L.U32 R125, R99, 0x8, RZ ;  /* 0x00000008637d7819 */ /* 0x000fe200000006ff */
[-C--:B------:R-:W-:Y:S01]  /*7e30*/  IMAD R7, R2, R82.reuse, R7 ;  /* 0x0000005202077224 */ /* 0x080fe200078e0207 */
[----:B------:R-:W-:Y:S01]  /*7e40*/  I2IP.S8.S32.SAT R5, R6, R5, RZ ;  /* 0x0000000506057239 */ /* 0x000fe200000014ff */
[----:B------:R-:W-:Y:S01]  /*7e50*/  IMAD R18, R78, R23, RZ ;  /* 0x000000174e127224 */ /* 0x000fe200078e02ff */
[----:B------:R-:W-:Y:S01]  /*7e60*/  SHF.R.S32.HI R2, RZ, 0x18, R131 ;  /* 0x00000018ff027819 */ /* 0x000fe20000011483 */
[-C--:B------:R-:W-:Y:S01]  /*7e70*/  IMAD R16, R9, R82.reuse, R16 ;  /* 0x0000005209107224 */ /* 0x080fe200078e0210 */
[----:B------:R-:W-:Y:S01]  /*7e80*/  SHF.R.S32.HI R9, RZ, 0x18, R132 ;  /* 0x00000018ff097819 */ /* 0x000fe20000011484 */
[----:B------:R-:W-:Y:S01]  /*7e90*/  IMAD R17, R8, R82, R17 ;  /* 0x0000005208117224 */ /* 0x000fe200078e0211 */
[----:B------:R-:W-:Y:S01]  /*7ea0*/  SHF.R.S32.HI R99, RZ, 0x18, R104 ;  /* 0x00000018ff637819 */ /* 0x000fe20000011468 */
[----:B------:R-:W-:Y:S01]  /*7eb0*/  IMAD R22, R78, R27, RZ ;  /* 0x0000001b4e167224 */ /* 0x000fe200078e02ff */
[----:B------:R-:W-:Y:S01]  /*7ec0*/  SHF.L.U32 R122, R104, 0x8, RZ ;  /* 0x00000008687a7819 */ /* 0x000fe200000006ff */
[----:B------:R-:W-:Y:S01]  /*7ed0*/  IMAD R27, R78, R32, RZ ;  /* 0x000000204e1b7224 */ /* 0x000fe200078e02ff */
[----:B------:R-:W-:Y:S01]  /*7ee0*/  SHF.L.U32 R113, R106, 0x8, RZ ;  /* 0x000000086a717819 */ /* 0x000fe200000006ff */
[----:B------:R-:W-:Y:S01]  /*7ef0*/  IMAD R18, R91, R82, R18 ;  /* 0x000000525b127224 */ /* 0x000fe200078e0212 */
[C---:B------:R-:W-:Y:S01]  /*7f00*/  SHF.L.U32 R106, R107.reuse, 0x10, RZ ;  /* 0x000000106b6a7819 */ /* 0x040fe200000006ff */
[C---:B------:R-:W-:Y:S01]  /*7f10*/  IMAD R32, R78.reuse, R37, RZ ;  /* 0x000000254e207224 */ /* 0x040fe200078e02ff */
[----:B------:R-:W-:Y:S01]  /*7f20*/  SHF.L.U32 R104, R107, 0x8, RZ ;  /* 0x000000086b687819 */ /* 0x000fe200000006ff */
[----:B------:R-:W-:Y:S01]  /*7f30*/  IMAD R21, R78, R26, RZ ;  /* 0x0000001a4e157224 */ /* 0x000fe200078e02ff */
[----:B------:R-:W-:Y:S01]  /*7f40*/  I2IP.S8.S32.SAT R17, R18, R17, RZ ;  /* 0x0000001112117239 */ /* 0x000fe200000014ff */
[----:B------:R-:W-:Y:S01]  /*7f50*/  IMAD R37, R78, R42, RZ ;  /* 0x0000002a4e257224 */ /* 0x000fe200078e02ff */
[----:B------:R-:W-:Y:S01]  /*7f60*/  SHF.R.S32.HI R107, RZ, 0x18, R111 ;  /* 0x00000018ff6b7819 */ /* 0x000fe2000001146f */
[----:B------:R-:W-:Y:S01]  /*7f70*/  IMAD R19, R0, R82, R19 ;  /* 0x0000005200137224 */ /* 0x000fe200078e0213 */
[----:B------:R-:W-:Y:S01]  /*7f80*/  I2IP.S8.S32.SAT R16, R16, R7, R17 ;  /* 0x0000000710107239 */ /* 0x000fe20000001411 */
[C---:B------:R-:W-:Y:S01]  /*7f90*/  IMAD R42, R78.reuse, R47, RZ ;  /* 0x0000002f4e2a7224 */ /* 0x040fe200078e02ff */
[----:B------:R-:W-:Y:S01]  /*7fa0*/  MOV R0, R130 ;  /* 0x0000008200007202 */ /* 0x000fe20000000f00 */
[----:B------:R-:W-:Y:S01]  /*7fb0*/  IMAD R47, R78, R52, RZ ;  /* 0x000000344e2f7224 */ /* 0x000fe200078e02ff */
[----:B------:R-:W-:Y:S01]  /*7fc0*/  SHF.L.U32 R114, R108, 0x8, RZ ;  /* 0x000000086c727819 */ /* 0x000fe200000006ff */
[----:B------:R-:W-:Y:S01]  /*7fd0*/  IMAD R20, R9, R82, R20 ;  /* 0x0000005209147224 */ /* 0x000fe200078e0214 */
[----:B------:R-:W-:Y:S01]  /*7fe0*/  SHF.L.U32 R84, R111, 0x8, RZ ;  /* 0x000000086f547819 */ /* 0x000fe200000006ff */
[----:B------:R-:W-:Y:S01]  /*7ff0*/  IMAD R52, R78, R57, RZ ;  /* 0x000000394e347224 */ /* 0x000fe200078e02ff */
[----:B------:R-:W-:Y:S01]  /*8000*/  IADD3 R76, PT, PT, R76, 0x1, RZ ;  /* 0x000000014c4c7810 */ /* 0x000fe20007ffe0ff */
[C---:B------:R-:W-:Y:S02]  /*8010*/  IMAD R23, R78.reuse, R28, RZ ;  /* 0x0000001c4e177224 */ /* 0x040fe400078e02ff */
[----:B------:R-:W-:Y:S02]  /*8020*/  IMAD R57, R78, R62, RZ ;  /* 0x0000003e4e397224 */ /* 0x000fe400078e02ff */
[-C--:B------:R-:W-:Y:S01]  /*8030*/  IMAD R21, R2, R82.reuse, R21 ;  /* 0x0000005202157224 */ /* 0x080fe200078e0215 */
[----:B------:R-:W-:Y:S01]  /*8040*/  MOV R2, R127 ;  /* 0x0000007f00027202 */ /* 0x000fe20000000f00 */
[----:B------:R-:W-:Y:S01]  /*8050*/  IMAD R62, R78, R67, RZ ;  /* 0x000000434e3e7224 */ /* 0x000fe200078e02ff */
[----:B------:R-:W-:Y:S01]  /*8060*/  I2IP.S8.S32.SAT R67, R4, R3, R5 ;  /* 0x0000000304437239 */ /* 0x000fe20000001405 */
[-C--:B------:R-:W-:Y:S01]  /*8070*/  IMAD R22, R93, R82.reuse, R22 ;  /* 0x000000525d167224 */ /* 0x080fe200078e0216 */
[----:B------:R-:W-:Y:S01]  /*8080*/  SHF.R.S32.HI R3, RZ, 0x18, R129 ;  /* 0x00000018ff037819 */ /* 0x000fe20000011481 */
[-C--:B------:R-:W-:Y:S01]  /*8090*/  IMAD R23, R0, R82.reuse, R23 ;  /* 0x0000005200177224 */ /* 0x080fe200078e0217 */
[----:B------:R-:W-:Y:S01]  /*80a0*/  SHF.R.S32.HI R0, RZ, 0x18, R128 ;  /* 0x00000018ff007819 */ /* 0x000fe20000011480 */
[----:B------:R-:W-:Y:S01]  /*80b0*/  IMAD R26, R78, R31, RZ ;  /* 0x0000001f4e1a7224 */ /* 0x000fe200078e02ff */
[----:B------:R-:W-:Y:S01]  /*80c0*/  I2IP.S8.S32.SAT R17, R22, R21, RZ ;  /* 0x0000001516117239 */ /* 0x000fe200000014ff */
[-C--:B------:R-:W-:Y:S01]  /*80d0*/  IMAD R24, R3, R82.reuse, R24 ;  /* 0x0000005203187224 */ /* 0x080fe200078e0218 */
[----:B------:R-:W-:Y:S01]  /*80e0*/  SHF.R.S32.HI R3, RZ, 0x18, R126 ;  /* 0x00000018ff037819 */ /* 0x000fe2000001147e */
[-C--:B------:R-:W-:Y:S01]  /*80f0*/  IMAD R25, R0, R82.reuse, R25 ;  /* 0x0000005200197224 */ /* 0x080fe200078e0219 */
[----:B------:R-:W-:Y:S01]  /*8100*/  I2IP.S8.S32.SAT R17, R20, R19, R17 ;  /* 0x0000001314117239 */ /* 0x000fe20000001411 */
[----:B------:R-:W-:Y:S01]  /*8110*/  IMAD R28, R78, R33, RZ ;  /* 0x000000214e1c7224 */ /* 0x000fe200078e02ff */
[----:B------:R-:W-:Y:S01]  /*8120*/  SHF.R.S32.HI R4, RZ, 0x18, R125 ;  /* 0x00000018ff047819 */ /* 0x000fe2000001147d */
[-C--:B------:R-:W-:Y:S02]  /*8130*/  IMAD R26, R95, R82.reuse, R26 ;  /* 0x000000525f1a7224 */ /* 0x080fe400078e021a */
[-C--:B------:R-:W-:Y:S01]  /*8140*/  IMAD R27, R2, R82.reuse, R27 ;  /* 0x00000052021b7224 */ /* 0x080fe200078e021b */
[----:B------:R-:W-:Y:S01]  /*8150*/  MOV R2, R121 ;  /* 0x0000007900027202 */ /* 0x000fe20000000f00 */
[----:B------:R-:W-:Y:S01]  /*8160*/  IMAD R28, R3, R82, R28 ;  /* 0x00000052031c7224 */ /* 0x000fe200078e021c */
[----:B------:R-:W-:Y:S01]  /*8170*/  I2IP.S8.S32.SAT R18, R26, R25, RZ ;  /* 0x000000191a127239 */ /* 0x000fe200000014ff */
[----:B------:R-:W-:Y:S01]  /*8180*/  IMAD R31, R78, R36, RZ ;  /* 0x000000244e1f7224 */ /* 0x000fe200078e02ff */
[----:B------:R-:W-:Y:S01]  /*8190*/  SHF.R.S32.HI R3, RZ, 0x18, R123 ;  /* 0x00000018ff037819 */ /* 0x000fe2000001147b */
[-C--:B------:R-:W-:Y:S01]  /*81a0*/  IMAD R29, R4, R82.reuse, R29 ;  /* 0x00000052041d7224 */ /* 0x080fe200078e021d */
[----:B------:R-:W-:Y:S01]  /*81b0*/  I2IP.S8.S32.SAT R18, R24, R23, R18 ;  /* 0x0000001718127239 */ /* 0x000fe20000001412 */
[----:B------:R-:W-:Y:S01]  /*81c0*/  IMAD.MOV.U32 R0, RZ, RZ, R124 ;  /* 0x000000ffff007224 */ /* 0x000fe200078e007c */
[----:B------:R-:W-:Y:S01]  /*81d0*/  SHF.R.S32.HI R4, RZ, 0x18, R119 ;  /* 0x00000018ff047819 */ /* 0x000fe20000011477 */
[-C--:B------:R-:W-:Y:S02]  /*81e0*/  IMAD R30, R97, R82.reuse, R30 ;  /* 0x00000052611e7224 */ /* 0x080fe400078e021e */
[----:B------:R-:W-:Y:S01]  /*81f0*/  IMAD R31, R0, R82, R31 ;  /* 0x00000052001f7224 */ /* 0x000fe200078e021f */
[----:B------:R-:W-:Y:S01]  /*8200*/  SHF.R.S32.HI R0, RZ, 0x18, R122 ;  /* 0x00000018ff007819 */ /* 0x000fe2000001147a */
[----:B------:R-:W-:Y:S01]  /*8210*/  IMAD R33, R78, R38, RZ ;  /* 0x000000264e217224 */ /* 0x000fe200078e02ff */
[----:B------:R-:W-:Y:S01]  /*8220*/  I2IP.S8.S32.SAT R19, R30, R29, RZ ;  /* 0x0000001d1e137239 */ /* 0x000fe200000014ff */
[-C--:B------:R-:W-:Y:S01]  /*8230*/  IMAD R32, R3, R82.reuse, R32 ;  /* 0x0000005203207224 */ /* 0x080fe200078e0220 */
[----:B------:R-:W-:Y:S01]  /*8240*/  SHF.R.S32.HI R3, RZ, 0x18, R120 ;  /* 0x00000018ff037819 */ /* 0x000fe20000011478 */
[----:B------:R-:W-:Y:S01]  /*8250*/  IMAD R33, R0, R82, R33 ;  /* 0x0000005200217224 */ /* 0x000fe200078e0221 */
[----:B------:R-:W-:Y:S01]  /*8260*/  I2IP.S8.S32.SAT R19, R28, R27, R19 ;  /* 0x0000001b1c137239 */ /* 0x000fe20000001413 */
[----:B------:R-:W-:Y:S01]  /*8270*/  IMAD R36, R78, R41, RZ ;  /* 0x000000294e247224 */ /* 0x000fe200078e02ff */
[----:B------:R-:W-:Y:S01]  /*8280*/  MOV R0, R118 ;  /* 0x0000007600007202 */ /* 0x000fe20000000f00 */
[-C--:B------:R-:W-:Y:S02]  /*8290*/  IMAD R34, R99, R82.reuse, R34 ;  /* 0x0000005263227224 */ /* 0x080fe400078e0222 */
[----:B------:R-:W-:Y:S01]  /*82a0*/  IMAD R35, R2, R82, R35 ;  /* 0x0000005202237224 */ /* 0x000fe200078e0223 */
[----:B------:R-:W-:Y:S01]  /*82b0*/  MOV R2, R112 ;  /* 0x0000007000027202 */ /* 0x000fe20000000f00 */
[----:B------:R-:W-:Y:S01]  /*82c0*/  IMAD R38, R78, R43, RZ ;  /* 0x0000002b4e267224 */ /* 0x000fe200078e02ff */
[----:B------:R-:W-:Y:S01]  /*82d0*/  I2IP.S8.S32.SAT R33, R34, R33, RZ ;  /* 0x0000002122217239 */ /* 0x000fe200000014ff */
[-C--:B------:R-:W-:Y:S01]  /*82e0*/  IMAD R36, R3, R82.reuse, R36 ;  /* 0x0000005203247224 */ /* 0x080fe200078e0224 */
[----:B------:R-:W-:Y:S01]  /*82f0*/  SHF.R.S32.HI R3, RZ, 0x18, R116 ;  /* 0x00000018ff037819 */ /* 0x000fe20000011474 */
[-C--:B------:R-:W-:Y:S01]  /*8300*/  IMAD R37, R4, R82.reuse, R37 ;  /* 0x0000005204257224 */ /* 0x080fe200078e0225 */
[----:B------:R-:W-:Y:S01]  /*8310*/  I2IP.S8.S32.SAT R32, R32, R31, R33 ;  /* 0x0000001f20207239 */ /* 0x000fe20000001421 */
[-C--:B------:R-:W-:Y:S01]  /*8320*/  IMAD R38, R101, R82.reuse, R38 ;  /* 0x0000005265267224 */ /* 0x080fe200078e0226 */
[----:B------:R-:W-:Y:S01]  /*8330*/  SHF.R.S32.HI R4, RZ, 0x18, R104 ;  /* 0x00000018ff047819 */ /* 0x000fe20000011468 */
[----:B------:R-:W-:Y:S01]  /*8340*/  IMAD R39, R0, R82, R39 ;  /* 0x0000005200277224 */ /* 0x000fe200078e0227 */
[----:B------:R-:W-:Y:S01]  /*8350*/  SHF.R.S32.HI R0, RZ, 0x18, R113 ;  /* 0x00000018ff007819 */ /* 0x000fe20000011471 */
[----:B------:R-:W-:Y:S01]  /*8360*/  IMAD R41, R78, R46, RZ ;  /* 0x0000002e4e297224 */ /* 0x000fe200078e02ff */
[----:B------:R-:W-:Y:S01]  /*8370*/  I2IP.S8.S32.SAT R37, R38, R37, RZ ;  /* 0x0000002526257239 */ /* 0x000fe200000014ff */
[----:B------:R-:W-:Y:S01]  /*8380*/  IMAD R40, R3, R82, R40 ;  /* 0x0000005203287224 */ /* 0x000fe200078e0228 */
[----:B------:R-:W-:Y:S01]  /*8390*/  SHF.R.S32.HI R3, RZ, 0x18, R106 ;  /* 0x00000018ff037819 */ /* 0x000fe2000001146a */
[----:B------:R-:W-:Y:S01]  /*83a0*/  IMAD R43, R78, R48, RZ ;  /* 0x000000304e2b7224 */ /* 0x000fe200078e02ff */
[----:B------:R-:W-:Y:S01]  /*83b0*/  I2IP.S8.S32.SAT R33, R36, R35, R37 ;  /* 0x0000002324217239 */ /* 0x000fe20000001425 */
[-C--:B------:R-:W-:Y:S01]  /*83c0*/  IMAD R41, R0, R82.reuse, R41 ;  /* 0x0000005200297224 */ /* 0x080fe200078e0229 */
[----:B------:R-:W-:Y:S01]  /*83d0*/  MOV R0, R117 ;  /* 0x0000007500007202 */ /* 0x000fe20000000f00 */
[-C--:B------:R-:W-:Y:S02]  /*83e0*/  IMAD R42, R103, R82.reuse, R42 ;  /* 0x00000052672a7224 */ /* 0x080fe400078e022a */
        /* <DEDUP_REMOVED lines=11> */
[-C--:B------:R-:W-:Y:S02]  /*84a0*/  IMAD R47, R0, R82.reuse, R47 ;  /* 0x00000052002f7224 */ /* 0x080fe400078e022f */
[----:B------:R-:W-:Y:S01]  /*84b0*/  IMAD R48, R3, R82, R48 ;  /* 0x0000005203307224 */ /* 0x000fe200078e0230 */
[----:B------:R-:W-:Y:S01]  /*84c0*/  SHF.R.S32.HI R3, RZ, 0x18, R100 ;  /* 0x00000018ff037819 */ /* 0x000fe20000011464 */
[----:B------:R-:W-:Y:S01]  /*84d0*/  IMAD R51, R78, R56, RZ ;  /* 0x000000384e337224 */ /* 0x000fe200078e02ff */
[----:B------:R-:W-:Y:S01]  /*84e0*/  I2IP.S8.S32.SAT R35, R46, R45, RZ ;  /* 0x0000002d2e237239 */ /* 0x000fe200000014ff */
[-C--:B------:R-:W-:Y:S01]  /*84f0*/  IMAD R49, R2, R82.reuse, R49 ;  /* 0x0000005202317224 */ /* 0x080fe200078e0231 */
[----:B------:R-:W-:Y:S01]  /*8500*/  SHF.R.S32.HI R2, RZ, 0x18, R98 ;  /* 0x00000018ff027819 */ /* 0x000fe20000011462 */
[----:B------:R-:W-:Y:S01]  /*8510*/  IMAD.MOV.U32 R0, RZ, RZ, R102 ;  /* 0x000000ffff007224 */ /* 0x000fe200078e0066 */
[----:B------:R-:W-:Y:S01]  /*8520*/  I2IP.S8.S32.SAT R35, R44, R43, R35 ;  /* 0x0000002b2c237239 */ /* 0x000fe20000001423 */
[-C--:B------:R-:W-:Y:S02]  /*8530*/  IMAD R50, R81, R82.reuse, R50 ;  /* 0x0000005251327224 */ /* 0x080fe400078e0232 */
[----:B------:R-:W-:Y:S01]  /*8540*/  IMAD R51, R0, R82, R51 ;  /* 0x0000005200337224 */ /* 0x000fe200078e0233 */
[----:B------:R-:W-:Y:S01]  /*8550*/  MOV R0, R96 ;  /* 0x0000006000007202 */ /* 0x000fe20000000f00 */
[----:B------:R-:W-:Y:S01]  /*8560*/  IMAD R53, R78, R58, RZ ;  /* 0x0000003a4e357224 */ /* 0x000fe200078e02ff */
[----:B------:R-:W-:Y:S01]  /*8570*/  I2IP.S8.S32.SAT R49, R50, R49, RZ ;  /* 0x0000003132317239 */ /* 0x000fe200000014ff */
[-C--:B------:R-:W-:Y:S01]  /*8580*/  IMAD R52, R3, R82.reuse, R52 ;  /* 0x0000005203347224 */ /* 0x080fe200078e0234 */
[----:B------:R-:W-:Y:S01]  /*8590*/  SHF.R.S32.HI R3, RZ, 0x18, R94 ;  /* 0x00000018ff037819 */ /* 0x000fe2000001145e */
[----:B------:R-:W-:Y:S01]  /*85a0*/  IMAD R53, R2, R82, R53 ;  /* 0x0000005202357224 */ /* 0x000fe200078e0235 */
[----:B------:R-:W-:Y:S01]  /*85b0*/  MOV R2, R90 ;  /* 0x0000005a00027202 */ /* 0x000fe20000000f00 */
[----:B------:R-:W-:Y:S01]  /*85c0*/  IMAD R54, R83, R82, R54 ;  /* 0x0000005253367224 */ /* 0x000fe200078e0236 */
[----:B------:R-:W-:Y:S01]  /*85d0*/  I2IP.S8.S32.SAT R48, R48, R47, R49 ;  /* 0x0000002f30307239 */ /* 0x000fe20000001431 */
[C---:B------:R-:W-:Y:S02]  /*85e0*/  IMAD R56, R78.reuse, R61, RZ ;  /* 0x0000003d4e387224 */ /* 0x040fe400078e02ff */
[----:B------:R-:W-:Y:S01]  /*85f0*/  IMAD R61, R78, R66, RZ ;  /* 0x000000424e3d7224 */ /* 0x000fe200078e02ff */
[----:B------:R-:W-:Y:S01]  /*8600*/  I2IP.S8.S32.SAT R66, R13, R12, R14 ;  /* 0x0000000c0d427239 */ /* 0x000fe2000000140e */
[-C--:B------:R-:W-:Y:S01]  /*8610*/  IMAD R55, R0, R82.reuse, R55 ;  /* 0x0000005200377224 */ /* 0x080fe200078e0237 */
[----:B------:R-:W-:Y:S01]  /*8620*/  SHF.R.S32.HI R0, RZ, 0x18, R92 ;  /* 0x00000018ff007819 */ /* 0x000fe2000001145c */
[-C--:B------:R-:W-:Y:S01]  /*8630*/  IMAD R56, R3, R82.reuse, R56 ;  /* 0x0000005203387224 */ /* 0x080fe200078e0238 */
[----:B------:R-:W-:Y:S01]  /*8640*/  I2IP.S8.S32.SAT R49, R54, R53, RZ ;  /* 0x0000003536317239 */ /* 0x000fe200000014ff */
[----:B------:R1:W-:Y:S01]  /*8650*/  STS.128 [R155+UR49+0x6200], R64 ;  /* 0x006200409b007988 */ /* 0x0003e20008000c31 */
[----:B------:R-:W-:Y:S01]  /*8660*/  IMAD R58, R78, R63, RZ ;  /* 0x0000003f4e3a7224 */ /* 0x000fe200078e02ff */
[----:B------:R-:W-:Y:S01]  /*8670*/  SHF.R.S32.HI R3, RZ, 0x18, R88 ;  /* 0x00000018ff037819 */ /* 0x000fe20000011458 */
[-C--:B------:R-:W-:Y:S01]  /*8680*/  IMAD R57, R0, R82.reuse, R57 ;  /* 0x0000005200397224 */ /* 0x080fe200078e0239 */
[----:B------:R-:W-:Y:S01]  /*8690*/  I2IP.S8.S32.SAT R49, R52, R51, R49 ;  /* 0x0000003334317239 */ /* 0x000fe20000001431 */
[-C--:B------:R-:W-:Y:S02]  /*86a0*/  IMAD R58, R85, R82.reuse, R58 ;  /* 0x00000052553a7224 */ /* 0x080fe400078e023a */
[-C--:B------:R-:W-:Y:S01]  /*86b0*/  IMAD R59, R2, R82.reuse, R59 ;  /* 0x00000052023b7224 */ /* 0x080fe200078e023b */
[----:B------:R1:W-:Y:S01]  /*86c0*/  STS.128 [R175+0x6200], R16 ;  /* 0x00620010af007388 */ /* 0x0003e20000000c00 */
[-C--:B------:R-:W-:Y:S01]  /*86d0*/  IMAD R60, R3, R82.reuse, R60 ;  /* 0x00000052033c7224 */ /* 0x080fe200078e023c */
[----:B------:R-:W-:Y:S01]  /*86e0*/  I2IP.S8.S32.SAT R50, R58, R57, RZ ;  /* 0x000000393a327239 */ /* 0x000fe200000014ff */
[-C--:B------:R-:W-:Y:S02]  /*86f0*/  IMAD R61, R4, R82.reuse, R61 ;  /* 0x00000052043d7224 */ /* 0x080fe400078e023d */
[----:B------:R-:W-:Y:S01]  /*8700*/  IMAD R62, R107, R82, R62 ;  /* 0x000000526b3e7224 */ /* 0x000fe200078e023e */
[----:B------:R-:W-:Y:S02]  /*8710*/  I2IP.S8.S32.SAT R50, R56, R55, R50 ;  /* 0x0000003738327239 */ /* 0x000fe40000001432 */
[----:B------:R1:W-:Y:S02]  /*8720*/  STS.128 [R174+0x6200], R32 ;  /* 0x00620020ae007388 */ /* 0x0003e40000000c00 */
        /* <DEDUP_REMOVED lines=11> */
[----:B------:R-:W-:Y:S02]  /*87e0*/  UIADD3 UR8, UP0, UPT, UR52, 0x680, URZ ;  /* 0x0000068034087890 */ /* 0x000fe4000ff1e0ff */
[----:B------:R-:W-:Y:S02]  /*87f0*/  UIADD3 UR5, UPT, UPT, UR41, 0x40, URZ ;  /* 0x0000004029057890 */ /* 0x000fe4000fffe0ff */
[----:B------:R-:W-:Y:S02]  /*8800*/  UIADD3 UR4, UPT, UPT, UR49, 0x6200, URZ ;  /* 0x0000620031047890 */ /* 0x000fe4000fffe0ff */
[----:B------:R-:W-:Y:S01]  /*8810*/  UIADD3.X UR9, UPT, UPT, URZ, UR53, URZ, UP0, !UPT ;  /* 0x00000035ff097290 */ /* 0x000fe200087fe4ff */
[----:B------:R-:W-:Y:S01]  /*8820*/  UMOV UR6, UR42 ;  /* 0x0000002a00067c82 */ /* 0x000fe20008000000 */
[----:B------:R-:W-:Y:S07]  /*8830*/  UMOV UR7, UR36 ;  /* 0x0000002400077c82 */ /* 0x000fee0008000000 */
[----:B------:R2:W-:Y:S01]  /*8840*/  UTMASTG.3D [UR4], [UR8] ;  /* 0x00000004080073b5 */ /* 0x0005e20008010000 */
[----:B------:R0:W-:Y:S01]  /*8850*/  UTMACMDFLUSH ;  /* 0x00000000000079b7 */ /* 0x0001e20000000000 */
[----:B--2---:R-:W-:Y:S04]  /*8860*/  DEPBAR.LE SB0, 0x1 ;  /* 0x000080400000791a */ /* 0x004fe80000000000 */
.L_x_121:
[----:B------:R-:W-:Y:S05]  /*8870*/  BSYNC.RECONVERGENT B0 ;  /* 0x0000000000007941 */ /* 0x000fea0003800200 */
.L_x_120:
[----:B------:R-:W-:Y:S01]  /*8880*/  BAR.SYNC.DEFER_BLOCKING 0x1, 0x80 ;  /* 0x0042000000007b1d */ /* 0x000fe20000010000 */
[----:B------:R-:W-:Y:S01]  /*8890*/  ISETP.NE.AND P2, PT, R170, RZ, PT ;  /* 0x000000ffaa00720c */ /* 0x000fe20003f45270 */
[----:B------:R-:W-:Y:S01]  /*88a0*/  IMAD.IADD R20, R75, 0x1, R152 ;  /* 0x000000014b147824 */ /* 0x000fe200078e0298 */
[----:B------:R-:W-:Y:S01]  /*88b0*/  ISETP.NE.AND P0, PT, R172, 0x2, PT ;  /* 0x00000002ac00780c */ /* 0x000fe20003f05270 */
[----:B------:R-:W-:Y:S01]  /*88c0*/  IMAD.IADD R21, R77, 0x1, R154 ;  /* 0x000000014d157824 */ /* 0x000fe200078e029a */
[----:B------:R-:W-:Y:S02]  /*88d0*/  ISETP.NE.AND P1, PT, R76, 0x4, PT ;  /* 0x000000044c00780c */ /* 0x000fe40003f25270 */
[----:B------:R-:W-:Y:S02]  /*88e0*/  SEL R0, RZ, 0x1, P0 ;  /* 0x00000001ff007807 */ /* 0x000fe40000000000 */
[----:B------:R-:W-:Y:S02]  /*88f0*/  SEL R3, RZ, 0x1, P1 ;  /* 0x00000001ff037807 */ /* 0x000fe40000800000 */
[----:B------:R-:W-:Y:S02]  /*8900*/  LOP3.LUT R163, R163, R0, RZ, 0x3c, !PT ;  /* 0x00000000a3a37212 */ /* 0x000fe400078e3cff */
[----:B------:R-:W-:Y:S02]  /*8910*/  LOP3.LUT R164, R164, R3, RZ, 0x3c, !PT ;  /* 0x00000003a4a47212 */ /* 0x000fe400078e3cff */
[----:B------:R-:W-:Y:S02]  /*8920*/  @P2 R2UR UR36, R160 ;  /* 0x00000000a02422ca */ /* 0x000fe400000e0000 */
[----:B------:R-:W-:Y:S02]  /*8930*/  SEL R172, R172, RZ, P0 ;  /* 0x000000ffacac7207 */ /* 0x000fe40000000000 */
[----:B------:R-:W-:Y:S01]  /*8940*/  SEL R76, R76, RZ, P1 ;  /* 0x000000ff4c4c7207 */ /* 0x000fe20000800000 */
[----:B------:R-:W-:Y:S10]  /*8950*/  @P2 BRA `(.L_x_122) ;  /* 0xffffffc400882947 */ /* 0x000ff4000383ffff */
[----:B------:R-:W-:Y:S05]  /*8960*/  EXIT ;  /* 0x000000000000794d */ /* 0x000fea0003800000 */
.L_x_24:
[----:B--2---:R2:W4:Y:S02]  /*8970*/  SYNCS.PHASECHK.TRANS64.TRYWAIT P0, [R3+URZ+0xe0], R2 ;  /* 0x0000e002030075a7 */ /* 0x00452400080011ff */
[----:B----4-:R-:W-:Y:S05]  /*8980*/  @!P0 NANOSLEEP.SYNCS 0x989680 ;  /* 0x009896800000895d */ /* 0x010fea0003900000 */
[----:B------:R-:W4:Y:S02]  /*8990*/  @!P0 SYNCS.PHASECHK.TRANS64 P0, [R3+URZ+0xe0], R2 ;  /* 0x0000e002030085a7 */ /* 0x000f2400080010ff */
[----:B----4-:R-:W-:Y:S05]  /*89a0*/  @!P0 BRA `(.L_x_24) ;  /* 0xfffffffc00f08947 */ /* 0x010fea000383ffff */
[----:B------:R-:W-:Y:S05]  /*89b0*/  BRA `(.L_x_123) ;  /* 0xffffff8c00887947 */ /* 0x000fea000383ffff */
.L_x_27:
[----:B-1----:R-:W-:-:S07]  /*89c0*/  MOV R2, UR33 ;  /* 0x0000002100027c02 */ /* 0x002fce0008000f00 */
.L_x_124:
[----:B-1----:R1:W2:Y:S02]  /*89d0*/  SYNCS.PHASECHK.TRANS64.TRYWAIT P0, [R2+URZ+0x20], R5 ;  /* 0x00002005020075a7 */ /* 0x0022a400080011ff */
[----:B--2---:R-:W-:Y:S05]  /*89e0*/  @!P0 NANOSLEEP.SYNCS 0x989680 ;  /* 0x009896800000895d */ /* 0x004fea0003900000 */
[----:B------:R-:W2:Y:S02]  /*89f0*/  @!P0 SYNCS.PHASECHK.TRANS64 P0, [R2+URZ+0x20], R5 ;  /* 0x00002005020085a7 */ /* 0x000ea400080010ff */
[----:B--2---:R-:W-:Y:S05]  /*8a00*/  @!P0 BRA `(.L_x_124) ;  /* 0xfffffffc00f08947 */ /* 0x004fea000383ffff */
[----:B------:R-:W-:Y:S05]  /*8a10*/  BRA `(.L_x_26) ;  /* 0xffffff8c00f07947 */ /* 0x000fea000383ffff */
.L_x_34:
[----:B-1----:R-:W-:-:S07]  /*8a20*/  MOV R2, UR17 ;  /* 0x0000001100027c02 */ /* 0x002fce0008000f00 */
.L_x_125:
[----:B-1----:R1:W2:Y:S02]  /*8a30*/  SYNCS.PHASECHK.TRANS64.TRYWAIT P0, [R2+URZ+0x20], R5 ;  /* 0x00002005020075a7 */ /* 0x0022a400080011ff */
[----:B--2---:R-:W-:Y:S05]  /*8a40*/  @!P0 NANOSLEEP.SYNCS 0x989680 ;  /* 0x009896800000895d */ /* 0x004fea0003900000 */
[----:B------:R-:W2:Y:S02]  /*8a50*/  @!P0 SYNCS.PHASECHK.TRANS64 P0, [R2+URZ+0x20], R5 ;  /* 0x00002005020085a7 */ /* 0x000ea400080010ff */
[----:B--2---:R-:W-:Y:S05]  /*8a60*/  @!P0 BRA `(.L_x_125) ;  /* 0xfffffffc00f08947 */ /* 0x004fea000383ffff */
[----:B------:R-:W-:Y:S05]  /*8a70*/  BRA `(.L_x_33) ;  /* 0xffffff9000ac7947 */ /* 0x000fea000383ffff */
.L_x_39:
[----:B-1----:R1:W2:Y:S02]  /*8a80*/  SYNCS.PHASECHK.TRANS64.TRYWAIT P0, [R2+URZ+0x70], R3 ;  /* 0x00007003020075a7 */ /* 0x0022a400080011ff */
[----:B--2---:R-:W-:Y:S05]  /*8a90*/  @!P0 NANOSLEEP.SYNCS 0x989680 ;  /* 0x009896800000895d */ /* 0x004fea0003900000 */
[----:B------:R-:W2:Y:S02]  /*8aa0*/  @!P0 SYNCS.PHASECHK.TRANS64 P0, [R2+URZ+0x70], R3 ;  /* 0x00007003020085a7 */ /* 0x000ea400080010ff */
[----:B--2---:R-:W-:Y:S05]  /*8ab0*/  @!P0 BRA `(.L_x_39) ;  /* 0xfffffffc00f08947 */ /* 0x004fea000383ffff */
[----:B------:R-:W-:Y:S05]  /*8ac0*/  BRA `(.L_x_126) ;  /* 0xffffff9400507947 */ /* 0x000fea000383ffff */
.L_x_43:
[----:B---3--:R-:W-:-:S07]  /*8ad0*/  MOV R0, UR5 ;  /* 0x0000000500007c02 */ /* 0x008fce0008000f00 */
.L_x_127:
[----:B-1----:R1:W2:Y:S02]  /*8ae0*/  SYNCS.PHASECHK.TRANS64.TRYWAIT P0, [R0+URZ], R3 ;  /* 0x00000003000075a7 */ /* 0x0022a400080011ff */
[----:B--2---:R-:W-:Y:S05]  /*8af0*/  @!P0 NANOSLEEP.SYNCS 0x989680 ;  /* 0x009896800000895d */ /* 0x004fea0003900000 */
[----:B------:R-:W2:Y:S02]  /*8b00*/  @!P0 SYNCS.PHASECHK.TRANS64 P0, [R0+URZ], R3 ;  /* 0x00000003000085a7 */ /* 0x000ea400080010ff */
[----:B--2---:R-:W-:Y:S05]  /*8b10*/  @!P0 BRA `(.L_x_127) ;  /* 0xfffffffc00f08947 */ /* 0x004fea000383ffff */
[----:B------:R-:W-:Y:S05]  /*8b20*/  BRA `(.L_x_128) ;  /* 0xffffff9800c07947 */ /* 0x000fea000383ffff */
.L_x_44:
[----:B---3--:R-:W-:-:S07]  /*8b30*/  MOV R0, UR5 ;  /* 0x0000000500007c02 */ /* 0x008fce0008000f00 */
.L_x_129:
[----:B-1----:R1:W2:Y:S02]  /*8b40*/  SYNCS.PHASECHK.TRANS64.TRYWAIT P0, [R0+URZ], R3 ;  /* 0x00000003000075a7 */ /* 0x0022a400080011ff */
[----:B--2---:R-:W-:Y:S05]  /*8b50*/  @!P0 NANOSLEEP.SYNCS 0x989680 ;  /* 0x009896800000895d */ /* 0x004fea0003900000 */
[----:B------:R-:W2:Y:S02]  /*8b60*/  @!P0 SYNCS.PHASECHK.TRANS64 P0, [R0+URZ], R3 ;  /* 0x00000003000085a7 */ /* 0x000ea400080010ff */
[----:B--2---:R-:W-:Y:S05]  /*8b70*/  @!P0 BRA `(.L_x_129) ;  /* 0xfffffffc00f08947 */ /* 0x004fea000383ffff */
[----:B------:R-:W-:Y:S05]  /*8b80*/  BRA `(.L_x_130) ;  /* 0xffffff9800cc7947 */ /* 0x000fea000383ffff */
.L_x_45:
[----:B---3--:R-:W-:-:S07]  /*8b90*/  MOV R0, UR5 ;  /* 0x0000000500007c02 */ /* 0x008fce0008000f00 */
.L_x_131:
[----:B-1----:R1:W2:Y:S02]  /*8ba0*/  SYNCS.PHASECHK.TRANS64.TRYWAIT P0, [R0+URZ], R3 ;  /* 0x00000003000075a7 */ /* 0x0022a400080011ff */
[----:B--2---:R-:W-:Y:S05]  /*8bb0*/  @!P0 NANOSLEEP.SYNCS 0x989680 ;  /* 0x009896800000895d */ /* 0x004fea0003900000 */
[----:B------:R-:W2:Y:S02]  /*8bc0*/  @!P0 SYNCS.PHASECHK.TRANS64 P0, [R0+URZ], R3 ;  /* 0x00000003000085a7 */ /* 0x000ea400080010ff */
[----:B--2---:R-:W-:Y:S05]  /*8bd0*/  @!P0 BRA `(.L_x_131) ;  /* 0xfffffffc00f08947 */ /* 0x004fea000383ffff */
[----:B------:R-:W-:Y:S05]  /*8be0*/  BRA `(.L_x_132) ;  /* 0xffffff9800d87947 */ /* 0x000fea000383ffff */
.L_x_48:
[----:B-1----:R1:W2:Y:S02]  /*8bf0*/  SYNCS.PHASECHK.TRANS64.TRYWAIT P0, [R0+URZ+0xd0], R5 ;  /* 0x0000d005000075a7 */ /* 0x0022a400080011ff */
[----:B--2---:R-:W-:Y:S05]  /*8c00*/  @!P0 NANOSLEEP.SYNCS 0x989680 ;  /* 0x009896800000895d */ /* 0x004fea0003900000 */
[----:B------:R-:W2:Y:S02]  /*8c10*/  @!P0 SYNCS.PHASECHK.TRANS64 P0, [R0+URZ+0xd0], R5 ;  /* 0x0000d005000085a7 */ /* 0x000ea400080010ff */
[----:B--2---:R-:W-:Y:S05]  /*8c20*/  @!P0 BRA `(.L_x_48) ;  /* 0xfffffffc00f08947 */ /* 0x004fea000383ffff */
[----:B------:R-:W-:Y:S05]  /*8c30*/  BRA `(.L_x_133) ;  /* 0xffffff9c00387947 */ /* 0x000fea000383ffff */
.L_x_49:
[----:B------:R-:W-:-:S07]  /*8c40*/  MOV R0, UR5 ;  /* 0x0000000500007c02 */ /* 0x000fce0008000f00 */
.L_x_134:
[----:B-1----:R1:W2:Y:S02]  /*8c50*/  SYNCS.PHASECHK.TRANS64.TRYWAIT P0, [R0+URZ+0x80], R7 ;  /* 0x00008007000075a7 */ /* 0x0022a400080011ff */
[----:B--2---:R-:W-:Y:S05]  /*8c60*/  @!P0 NANOSLEEP.SYNCS 0x989680 ;  /* 0x009896800000895d */ /* 0x004fea0003900000 */
[----:B------:R-:W2:Y:S02]  /*8c70*/  @!P0 SYNCS.PHASECHK.TRANS64 P0, [R0+URZ+0x80], R7 ;  /* 0x00008007000085a7 */ /* 0x000ea400080010ff */
[----:B--2---:R-:W-:Y:S05]  /*8c80*/  @!P0 BRA `(.L_x_134) ;  /* 0xfffffffc00f08947 */ /* 0x004fea000383ffff */
[----:B------:R-:W-:Y:S05]  /*8c90*/  BRA `(.L_x_135) ;  /* 0xffffff9c00487947 */ /* 0x000fea000383ffff */
.L_x_50:
[----:B-1----:R1:W2:Y:S02]  /*8ca0*/  SYNCS.PHASECHK.TRANS64.TRYWAIT P1, [R0+URZ+0x70], R5 ;  /* 0x00007005000075a7 */ /* 0x0022a400080211ff */
[----:B--2---:R-:W-:Y:S05]  /*8cb0*/  @!P1 NANOSLEEP.SYNCS 0x989680 ;  /* 0x009896800000995d */ /* 0x004fea0003900000 */
[----:B------:R-:W2:Y:S02]  /*8cc0*/  @!P1 SYNCS.PHASECHK.TRANS64 P1, [R0+URZ+0x70], R5 ;  /* 0x00007005000095a7 */ /* 0x000ea400080210ff */
[----:B--2---:R-:W-:Y:S05]  /*8cd0*/  @!P1 BRA `(.L_x_50) ;  /* 0xfffffffc00f09947 */ /* 0x004fea000383ffff */
[----:B------:R-:W-:Y:S05]  /*8ce0*/  BRA `(.L_x_136) ;  /* 0xffffff9c00787947 */ /* 0x000fea000383ffff */
.L_x_53:
[----:B------:R-:W-:-:S07]  /*8cf0*/  MOV R0, UR5 ;  /* 0x0000000500007c02 */ /* 0x000fce0008000f00 */
.L_x_137:
[----:B-1----:R1:W2:Y:S02]  /*8d00*/  SYNCS.PHASECHK.TRANS64.TRYWAIT P0, [R0+URZ+0x80], R3 ;  /* 0x00008003000075a7 */ /* 0x0022a400080011ff */
[----:B--2---:R-:W-:Y:S05]  /*8d10*/  @!P0 NANOSLEEP.SYNCS 0x989680 ;  /* 0x009896800000895d */ /* 0x004fea0003900000 */
[----:B------:R-:W2:Y:S02]  /*8d20*/  @!P0 SYNCS.PHASECHK.TRANS64 P0, [R0+URZ+0x80], R3 ;  /* 0x00008003000085a7 */ /* 0x000ea400080010ff */
[----:B--2---:R-:W-:Y:S05]  /*8d30*/  @!P0 BRA `(.L_x_137) ;  /* 0xfffffffc00f08947 */ /* 0x004fea000383ffff */
[----:B------:R-:W-:Y:S05]  /*8d40*/  BRA `(.L_x_52) ;  /* 0xffffff9c00cc7947 */ /* 0x000fea000383ffff */
.L_x_62:
[----:B-1----:R-:W-:-:S04]  /*8d50*/  MOV R4, UR6 ;  /* 0x0000000600047c02 */ /* 0x002fc80008000f00 */
[----:B------:R1:W2:Y:S03]  /*8d60*/  SYNCS.PHASECHK.TRANS64.TRYWAIT P0, [R4+URZ+0x8], R5 ;  /* 0x00000805040075a7 */ /* 0x0002a600080011ff */
[----:B--2---:R-:W-:Y:S05]  /*8d70*/  @!P0 NANOSLEEP.SYNCS 0x989680 ;  /* 0x009896800000895d */ /* 0x004fea0003900000 */
[----:B------:R-:W2:Y:S02]  /*8d80*/  @!P0 SYNCS.PHASECHK.TRANS64 P0, [R4+URZ+0x8], R5 ;  /* 0x00000805040085a7 */ /* 0x000ea400080010ff */
[----:B--2---:R-:W-:Y:S05]  /*8d90*/  @!P0 BRA `(.L_x_62) ;  /* 0xfffffffc00ec8947 */ /* 0x004fea000383ffff */
[----:B------:R-:W-:Y:S05]  /*8da0*/  BRA `(.L_x_61) ;  /* 0xffffffa000807947 */ /* 0x000fea000383ffff */
.L_x_64:
[----:B------:R-:W-:Y:S01]  /*8db0*/  BSSY B0, `(.L_x_138) ;  /* 0x0000006000007945 */ /* 0x000fe20003800000 */
[----:B------:R-:W-:-:S07]  /*8dc0*/  MOV R15, 0xffffffff ;  /* 0xffffffff000f7802 */ /* 0x000fce0000000f00 */
[----:B-1---5:R-:W-:Y:S05]  /*8dd0*/  WARPSYNC.COLLECTIVE R15, `(.L_x_139) ;  /* 0x000000000f0c7348 */ /* 0x022fea0003c00000 */
[----:B------:R-:W-:Y:S02]  /*8de0*/  ELECT P6, UR79, PT ;  /* 0x00000000004f782f */ /* 0x000fe400038c0000 */
[----:B------:R-:W-:Y:S01]  /*8df0*/  MOV R14, UR79 ;  /* 0x0000004f000e7c02 */ /* 0x000fe20008000f00 */
[----:B-1---5:R-:W-:Y:S10]  /*8e00*/  ENDCOLLECTIVE ;  /* 0x000000000000791b */ /* 0x022ff40003800000 */
.L_x_139:
[----:B------:R-:W-:Y:S05]  /*8e10*/  BSYNC B0 ;  /* 0x0000000000007941 */ /* 0x000fea0003800000 */
.L_x_138:
[----:B------:R-:W-:Y:S05]  /*8e20*/  BRA `(.L_x_140) ;  /* 0xffffffa000b07947 */ /* 0x000fea000383ffff */
.L_x_66:
[----:B-1----:R-:W-:-:S04]  /*8e30*/  MOV R2, UR6 ;  /* 0x0000000600027c02 */ /* 0x002fc80008000f00 */
[----:B------:R1:W2:Y:S03]  /*8e40*/  SYNCS.PHASECHK.TRANS64.TRYWAIT P0, [R2+URZ+0x8], R3 ;  /* 0x00000803020075a7 */ /* 0x0002a600080011ff */
[----:B--2---:R-:W-:Y:S05]  /*8e50*/  @!P0 NANOSLEEP.SYNCS 0x989680 ;  /* 0x009896800000895d */ /* 0x004fea0003900000 */
[----:B------:R-:W2:Y:S02]  /*8e60*/  @!P0 SYNCS.PHASECHK.TRANS64 P0, [R2+URZ+0x8], R3 ;  /* 0x00000803020085a7 */ /* 0x000ea400080010ff */
[----:B--2---:R-:W-:Y:S05]  /*8e70*/  @!P0 BRA `(.L_x_66) ;  /* 0xfffffffc00ec8947 */ /* 0x004fea000383ffff */
[----:B------:R-:W-:Y:S05]  /*8e80*/  BRA `(.L_x_65) ;  /* 0xffffffa000b47947 */ /* 0x000fea000383ffff */
.L_x_67:
[----:B-1----:R1:W2:Y:S02]  /*8e90*/  SYNCS.PHASECHK.TRANS64.TRYWAIT P0, [R0+URZ+0x70], R5 ;  /* 0x00007005000075a7 */ /* 0x0022a400080011ff */
[----:B--2---:R-:W-:Y:S05]  /*8ea0*/  @!P0 NANOSLEEP.SYNCS 0x989680 ;  /* 0x009896800000895d */ /* 0x004fea0003900000 */
[----:B------:R-:W2:Y:S02]  /*8eb0*/  @!P0 SYNCS.PHASECHK.TRANS64 P0, [R0+URZ+0x70], R5 ;  /* 0x00007005000085a7 */ /* 0x000ea400080010ff */
[----:B--2---:R-:W-:Y:S05]  /*8ec0*/  @!P0 BRA `(.L_x_67) ;  /* 0xfffffffc00f08947 */ /* 0x004fea000383ffff */
[----:B------:R-:W-:Y:S05]  /*8ed0*/  BRA `(.L_x_141) ;  /* 0xffffffa400887947 */ /* 0x000fea000383ffff */
.L_x_69:
[----:B------:R-:W-:-:S07]  /*8ee0*/  MOV R0, UR11 ;  /* 0x0000000b00007c02 */ /* 0x000fce0008000f00 */
.L_x_142:
[----:B-1----:R1:W2:Y:S02]  /*8ef0*/  SYNCS.PHASECHK.TRANS64.TRYWAIT P0, [R0+URZ+0xb0], R5 ;  /* 0x0000b005000075a7 */ /* 0x0022a400080011ff */
[----:B--2---:R-:W-:Y:S05]  /*8f00*/  @!P0 NANOSLEEP.SYNCS 0x989680 ;  /* 0x009896800000895d */ /* 0x004fea0003900000 */
[----:B------:R-:W2:Y:S02]  /*8f10*/  @!P0 SYNCS.PHASECHK.TRANS64 P0, [R0+URZ+0xb0], R5 ;  /* 0x0000b005000085a7 */ /* 0x000ea400080010ff */
[----:B--2---:R-:W-:Y:S05]  /*8f20*/  @!P0 BRA `(.L_x_142) ;  /* 0xfffffffc00f08947 */ /* 0x004fea000383ffff */
[----:B------:R-:W-:Y:S05]  /*8f30*/  BRA `(.L_x_143) ;  /* 0xffffffa400d07947 */ /* 0x000fea000383ffff */
.L_x_72:
[----:B------:R-:W-:Y:S07]  /*8f40*/  MOV R0, UR9 ;  /* 0x0000000900007c02 */ /* 0x000fee0008000f00 */
.L_x_144:
[----:B-1----:R1:W2:Y:S02]  /*8f50*/  SYNCS.PHASECHK.TRANS64.TRYWAIT P0, [R0+URZ], R5 ;  /* 0x00000005000075a7 */ /* 0x0022a400080011ff */
[----:B--2---:R-:W-:Y:S05]  /*8f60*/  @!P0 NANOSLEEP.SYNCS 0x989680 ;  /* 0x009896800000895d */ /* 0x004fea0003900000 */
[----:B------:R-:W2:Y:S02]  /*8f70*/  @!P0 SYNCS.PHASECHK.TRANS64 P0, [R0+URZ], R5 ;  /* 0x00000005000085a7 */ /* 0x000ea400080010ff */
[----:B--2---:R-:W-:Y:S05]  /*8f80*/  @!P0 BRA `(.L_x_144) ;  /* 0xfffffffc00f08947 */ /* 0x004fea000383ffff */
[----:B------:R-:W-:Y:S05]  /*8f90*/  BRA `(.L_x_71) ;  /* 0xffffffa400e87947 */ /* 0x000fea000383ffff */
.L_x_76:
[----:B-1----:R-:W-:-:S07]  /*8fa0*/  MOV R0, UR7 ;  /* 0x0000000700007c02 */ /* 0x002fce0008000f00 */
.L_x_145:
[----:B-1----:R1:W2:Y:S02]  /*8fb0*/  SYNCS.PHASECHK.TRANS64.TRYWAIT P0, [R0+URZ], R3 ;  /* 0x00000003000075a7 */ /* 0x0022a400080011ff */
[----:B--2---:R-:W-:Y:S05]  /*8fc0*/  @!P0 NANOSLEEP.SYNCS 0x989680 ;  /* 0x009896800000895d */ /* 0x004fea0003900000 */
[----:B------:R-:W2:Y:S02]  /*8fd0*/  @!P0 SYNCS.PHASECHK.TRANS64 P0, [R0+URZ], R3 ;  /* 0x00000003000085a7 */ /* 0x000ea400080010ff */
[----:B--2---:R-:W-:Y:S05]  /*8fe0*/  @!P0 BRA `(.L_x_145) ;  /* 0xfffffffc00f08947 */ /* 0x004fea000383ffff */
[----:B------:R-:W-:Y:S05]  /*8ff0*/  BRA `(.L_x_146) ;  /* 0xffffffa800a07947 */ /* 0x000fea000383ffff */
.L_x_77:
[----:B------:R-:W-:-:S07]  /*9000*/  MOV R0, UR7 ;  /* 0x0000000700007c02 */ /* 0x000fce0008000f00 */
.L_x_147:
[----:B-1----:R1:W2:Y:S02]  /*9010*/  SYNCS.PHASECHK.TRANS64.TRYWAIT P0, [R0+URZ], R3 ;  /* 0x00000003000075a7 */ /* 0x0022a400080011ff */
[----:B--2---:R-:W-:Y:S05]  /*9020*/  @!P0 NANOSLEEP.SYNCS 0x989680 ;  /* 0x009896800000895d */ /* 0x004fea0003900000 */
[----:B------:R-:W2:Y:S02]  /*9030*/  @!P0 SYNCS.PHASECHK.TRANS64 P0, [R0+URZ], R3 ;  /* 0x00000003000085a7 */ /* 0x000ea400080010ff */
[----:B--2---:R-:W-:Y:S05]  /*9040*/  @!P0 BRA `(.L_x_147) ;  /* 0xfffffffc00f08947 */ /* 0x004fea000383ffff */
[----:B------:R-:W-:Y:S05]  /*9050*/  BRA `(.L_x_148) ;  /* 0xffffffa800ac7947 */ /* 0x000fea000383ffff */
.L_x_78:
[----:B------:R-:W-:-:S07]  /*9060*/  MOV R0, UR7 ;  /* 0x0000000700007c02 */ /* 0x000fce0008000f00 */
.L_x_149:
[----:B-1----:R1:W2:Y:S02]  /*9070*/  SYNCS.PHASECHK.TRANS64.TRYWAIT P0, [R0+URZ], R3 ;  /* 0x00000003000075a7 */ /* 0x0022a400080011ff */
[----:B--2---:R-:W-:Y:S05]  /*9080*/  @!P0 NANOSLEEP.SYNCS 0x989680 ;  /* 0x009896800000895d */ /* 0x004fea0003900000 */
[----:B------:R-:W2:Y:S02]  /*9090*/  @!P0 SYNCS.PHASECHK.TRANS64 P0, [R0+URZ], R3 ;  /* 0x00000003000085a7 */ /* 0x000ea400080010ff */
[----:B--2---:R-:W-:Y:S05]  /*90a0*/  @!P0 BRA `(.L_x_149) ;  /* 0xfffffffc00f08947 */ /* 0x004fea000383ffff */
[----:B------:R-:W-:Y:S05]  /*90b0*/  BRA `(.L_x_150) ;  /* 0xffffffa800b87947 */ /* 0x000fea000383ffff */
.L_x_81:
[----:B------:R-:W-:-:S07]  /*90c0*/  MOV R0, UR8 ;  /* 0x0000000800007c02 */ /* 0x000fce0008000f00 */
.L_x_151:
[----:B-1----:R1:W2:Y:S02]  /*90d0*/  SYNCS.PHASECHK.TRANS64.TRYWAIT P1, [R0+URZ+0xf0], R3 ;  /* 0x0000f003000075a7 */ /* 0x0022a400080211ff */
[----:B--2---:R-:W-:Y:S05]  /*90e0*/  @!P1 NANOSLEEP.SYNCS 0x989680 ;  /* 0x009896800000995d */ /* 0x004fea0003900000 */
[----:B------:R-:W2:Y:S02]  /*90f0*/  @!P1 SYNCS.PHASECHK.TRANS64 P1, [R0+URZ+0xf0], R3 ;  /* 0x0000f003000095a7 */ /* 0x000ea400080210ff */
[----:B--2---:R-:W-:Y:S05]  /*9100*/  @!P1 BRA `(.L_x_151) ;  /* 0xfffffffc00f09947 */ /* 0x004fea000383ffff */
[----:B------:R-:W-:Y:S05]  /*9110*/  BRA `(.L_x_152) ;  /* 0xffffffac00047947 */ /* 0x000fea000383ffff */
.L_x_86:
[----:B--2---:R2:W4:Y:S02]  /*9120*/  SYNCS.PHASECHK.TRANS64.TRYWAIT P0, [R0+URZ+0x70], R3 ;  /* 0x00007003000075a7 */ /* 0x00452400080011ff */
[----:B----4-:R-:W-:Y:S05]  /*9130*/  @!P0 NANOSLEEP.SYNCS 0x989680 ;  /* 0x009896800000895d */ /* 0x010fea0003900000 */
[----:B------:R-:W4:Y:S02]  /*9140*/  @!P0 SYNCS.PHASECHK.TRANS64 P0, [R0+URZ+0x70], R3 ;  /* 0x00007003000085a7 */ /* 0x000f2400080010ff */
[----:B----4-:R-:W-:Y:S05]  /*9150*/  @!P0 BRA `(.L_x_86) ;  /* 0xfffffffc00f08947 */ /* 0x010fea000383ffff */
[----:B------:R-:W-:Y:S05]  /*9160*/  BRA `(.L_x_153) ;  /* 0xffffffb000107947 */ /* 0x000fea000383ffff */
.L_x_89:
[----:B------:R-:W-:Y:S07]  /*9170*/  MOV R0, UR6 ;  /* 0x0000000600007c02 */ /* 0x000fee0008000f00 */
.L_x_154:
[----:B--2---:R2:W4:Y:S02]  /*9180*/  SYNCS.PHASECHK.TRANS64.TRYWAIT P0, [R0+URZ+0x68], R3 ;  /* 0x00006803000075a7 */ /* 0x00452400080011ff */
[----:B----4-:R-:W-:Y:S05]  /*9190*/  @!P0 NANOSLEEP.SYNCS 0x989680 ;  /* 0x009896800000895d */ /* 0x010fea0003900000 */
[----:B------:R-:W4:Y:S02]  /*91a0*/  @!P0 SYNCS.PHASECHK.TRANS64 P0, [R0+URZ+0x68], R3 ;  /* 0x00006803000085a7 */ /* 0x000f2400080010ff */
[----:B----4-:R-:W-:Y:S05]  /*91b0*/  @!P0 BRA `(.L_x_154) ;  /* 0xfffffffc00f08947 */ /* 0x010fea000383ffff */
[----:B------:R-:W-:Y:S05]  /*91c0*/  BRA `(.L_x_88) ;  /* 0xffffffb000f07947 */ /* 0x000fea000383ffff */
.L_x_92:
[----:B--2---:R-:W-:Y:S07]  /*91d0*/  MOV R3, UR6 ;  /* 0x0000000600037c02 */ /* 0x004fee0008000f00 */
.L_x_155:
[----:B-1----:R1:W2:Y:S02]  /*91e0*/  SYNCS.PHASECHK.TRANS64.TRYWAIT P0, [R3+URZ+0x50], R12 ;  /* 0x0000500c030075a7 */ /* 0x0022a400080011ff */
[----:B--2---:R-:W-:Y:S05]  /*91f0*/  @!P0 NANOSLEEP.SYNCS 0x989680 ;  /* 0x009896800000895d */ /* 0x004fea0003900000 */
[----:B------:R-:W2:Y:S02]  /*9200*/  @!P0 SYNCS.PHASECHK.TRANS64 P0, [R3+URZ+0x50], R12 ;  /* 0x0000500c030085a7 */ /* 0x000ea400080010ff */
[----:B--2---:R-:W-:Y:S05]  /*9210*/  @!P0 BRA `(.L_x_155) ;  /* 0xfffffffc00f08947 */ /* 0x004fea000383ffff */
[----:B------:R-:W-:Y:S05]  /*9220*/  BRA `(.L_x_156) ;  /* 0xffffffb400687947 */ /* 0x000fea000383ffff */
.L_x_93:
[----:B------:R-:W-:Y:S07]  /*9230*/  MOV R3, UR6 ;  /* 0x0000000600037c02 */ /* 0x000fee0008000f00 */
.L_x_157:
[----:B-1----:R1:W2:Y:S02]  /*9240*/  SYNCS.PHASECHK.TRANS64.TRYWAIT P0, [R3+URZ+0x58], R12 ;  /* 0x0000580c030075a7 */ /* 0x0022a400080011ff */
[----:B--2---:R-:W-:Y:S05]  /*9250*/  @!P0 NANOSLEEP.SYNCS 0x989680 ;  /* 0x009896800000895d */ /* 0x004fea0003900000 */
[----:B------:R-:W2:Y:S02]  /*9260*/  @!P0 SYNCS.PHASECHK.TRANS64 P0, [R3+URZ+0x58], R12 ;  /* 0x0000580c030085a7 */ /* 0x000ea400080010ff */
[----:B--2---:R-:W-:Y:S05]  /*9270*/  @!P0 BRA `(.L_x_157) ;  /* 0xfffffffc00f08947 */ /* 0x004fea000383ffff */
[----:B------:R-:W-:Y:S05]  /*9280*/  BRA `(.L_x_158) ;  /* 0xffffffb400e87947 */ /* 0x000fea000383ffff */
.L_x_95:
[----:B------:R-:W-:-:S07]  /*9290*/  MOV R0, UR6 ;  /* 0x0000000600007c02 */ /* 0x000fce0008000f00 */
.L_x_159:
[----:B-1----:R1:W4:Y:S02]  /*92a0*/  SYNCS.PHASECHK.TRANS64.TRYWAIT P0, [R0+URZ+0x50], R3 ;  /* 0x00005003000075a7 */ /* 0x00232400080011ff */
[----:B----4-:R-:W-:Y:S05]  /*92b0*/  @!P0 NANOSLEEP.SYNCS 0x989680 ;  /* 0x009896800000895d */ /* 0x010fea0003900000 */
[----:B------:R-:W4:Y:S02]  /*92c0*/  @!P0 SYNCS.PHASECHK.TRANS64 P0, [R0+URZ+0x50], R3 ;  /* 0x00005003000085a7 */ /* 0x000f2400080010ff */
[----:B----4-:R-:W-:Y:S05]  /*92d0*/  @!P0 BRA `(.L_x_159) ;  /* 0xfffffffc00f08947 */ /* 0x010fea000383ffff */
[----:B------:R-:W-:Y:S05]  /*92e0*/  BRA `(.L_x_160) ;  /* 0xffffffb800587947 */ /* 0x000fea000383ffff */
.L_x_97:
[----:B--2---:R2:W3:Y:S02]  /*92f0*/  SYNCS.PHASECHK.TRANS64.TRYWAIT P0, [R0+URZ+0x70], R3 ;  /* 0x00007003000075a7 */ /* 0x0044e400080011ff */
[----:B---3--:R-:W-:Y:S05]  /*9300*/  @!P0 NANOSLEEP.SYNCS 0x989680 ;  /* 0x009896800000895d */ /* 0x008fea0003900000 */
[----:B------:R-:W3:Y:S02]  /*9310*/  @!P0 SYNCS.PHASECHK.TRANS64 P0, [R0+URZ+0x70], R3 ;  /* 0x00007003000085a7 */ /* 0x000ee400080010ff */
[----:B---3--:R-:W-:Y:S05]  /*9320*/  @!P0 BRA `(.L_x_97) ;  /* 0xfffffffc00f08947 */ /* 0x008fea000383ffff */
[----:B------:R-:W-:Y:S05]  /*9330*/  BRA `(.L_x_161) ;  /* 0xffffffbc00247947 */ /* 0x000fea000383ffff */
.L_x_108:
[----:B-1----:R1:W3:Y:S02]  /*9340*/  SYNCS.PHASECHK.TRANS64.TRYWAIT P1, [R3+URZ+0x40], R0 ;  /* 0x00004000030075a7 */ /* 0x0022e400080211ff */
[----:B---3--:R-:W-:Y:S05]  /*9350*/  @!P1 NANOSLEEP.SYNCS 0x989680 ;  /* 0x009896800000995d */ /* 0x008fea0003900000 */
[----:B------:R-:W3:Y:S02]  /*9360*/  @!P1 SYNCS.PHASECHK.TRANS64 P1, [R3+URZ+0x40], R0 ;  /* 0x00004000030095a7 */ /* 0x000ee400080210ff */
[----:B---3--:R-:W-:Y:S05]  /*9370*/  @!P1 BRA `(.L_x_108) ;  /* 0xfffffffc00f09947 */ /* 0x008fea000383ffff */
[----:B------:R-:W-:Y:S05]  /*9380*/  BRA `(.L_x_107) ;  /* 0xffffffc8004c7947 */ /* 0x000fea000383ffff */
.L_x_110:
[----:B---3--:R3:W4:Y:S02]  /*9390*/  SYNCS.PHASECHK.TRANS64.TRYWAIT P0, [R171+URZ+0x90], R2 ;  /* 0x00009002ab0075a7 */ /* 0x00872400080011ff */
[----:B----4-:R-:W-:Y:S05]  /*93a0*/  @!P0 NANOSLEEP.SYNCS 0x989680 ;  /* 0x009896800000895d */ /* 0x010fea0003900000 */
[----:B------:R-:W4:Y:S02]  /*93b0*/  @!P0 SYNCS.PHASECHK.TRANS64 P0, [R171+URZ+0x90], R2 ;  /* 0x00009002ab0085a7 */ /* 0x000f2400080010ff */
[----:B----4-:R-:W-:Y:S05]  /*93c0*/  @!P0 BRA `(.L_x_110) ;  /* 0xfffffffc00f08947 */ /* 0x010fea000383ffff */
[----:B------:R-:W-:Y:S05]  /*93d0*/  BRA `(.L_x_109) ;  /* 0xffffffc800a87947 */ /* 0x000fea000383ffff */
.L_x_118:
[----:B--2---:R2:W3:Y:S02]  /*93e0*/  SYNCS.PHASECHK.TRANS64.TRYWAIT P0, [R124+URZ+0x40], R3 ;  /* 0x000040037c0075a7 */ /* 0x0044e400080011ff */
[----:B---3--:R-:W-:Y:S05]  /*93f0*/  @!P0 NANOSLEEP.SYNCS 0x989680 ;  /* 0x009896800000895d */ /* 0x008fea0003900000 */
[----:B------:R-:W3:Y:S02]  /*9400*/  @!P0 SYNCS.PHASECHK.TRANS64 P0, [R124+URZ+0x40], R3 ;  /* 0x000040037c0085a7 */ /* 0x000ee400080010ff */
[----:B---3--:R-:W-:Y:S05]  /*9410*/  @!P0 BRA `(.L_x_118) ;  /* 0xfffffffc00f08947 */ /* 0x008fea000383ffff */
[----:B------:R-:W-:Y:S05]  /*9420*/  BRA `(.L_x_117) ;  /* 0xffffffdc00ac7947 */ /* 0x000fea000383ffff */
        .weak           $__internal_0_$__cuda_sm10x_tcgen05_guardrail_trap_col_being_dealloced_not_returned_by_alloc
        .type           $__internal_0_$__cuda_sm10x_tcgen05_guardrail_trap_col_being_dealloced_not_returned_by_alloc,@function
        .size           $__internal_0_$__cuda_sm10x_tcgen05_guardrail_trap_col_being_dealloced_not_returned_by_alloc,($__internal_1_$__cuda_sm10x_tcgen05_guardrail_trap_phase_invalid_during_alloc - $__internal_0_$__cuda_sm10x_tcgen05_guardrail_trap_col_being_dealloced_not_returned_by_alloc)
$__internal_0_$__cuda_sm10x_tcgen05_guardrail_trap_col_being_dealloced_not_returned_by_alloc:
[----:B------:R-:W-:Y:S05]  /*9430*/  BPT.TRAP 0x1 ;  /* 0x000000040000795c */ /* 0x000fea0000300000 */
[----:B------:R-:W-:-:S04]  /*9440*/  HFMA2 R3, -RZ, RZ, 0, 0 ;  /* 0x00000000ff037431 */ /* 0x000fc800000001ff */
[----:B------:R-:W-:Y:S05]  /*9450*/  RET.REL.NODEC R2 `(_ZN7cutlass13device_kernelINS_4gemm6kernel13GemmUniversalIN4cute5tupleIJiiiiEEENS1_10collective13CollectiveMmaINS1_35MainloopSm100TmaUmmaWarpSpecializedILi4ELi2ELi4ENS5_IJNS4_1CILi2EEENSA_ILi1EEESC_EEEEENS5_IJNSA_ILi256EEENSA_ILi128EEENSA_ILi32EEEEEEaNS5_IJlSC_lEEEaSJ_NS4_8TiledMMAINS4_8MMA_AtomIJNS4_21SM100_MMA_S8_2x1SM_SSIaaiLi256ELi128ELNS4_4UMMA5MajorE0ELSO_0ELNSN_8SaturateE0EEEEEENS4_6LayoutINS5_IJSC_SC_SC_EEENS5_IJNSA_ILi0EEESU_SU_EEEEENS5_IJNS4_10UnderscoreESX_SX_EEEEENS4_18SM100_TMA_2SM_LOADENS4_14ComposedLayoutINS4_7SwizzleILi1ELi4ELi3EEENS4_18smem_ptr_flag_bitsILi8EEENSS_INS5_IJNSA_ILi8EEESH_EEENS5_IJSH_SC_EEEEEEEvNS4_8identityES10_S1A_vS1B_EENS_8epilogue10collective18CollectiveEpilogueINS1D_23Sm100TmaWarpSpecializedILi2ELi2ELi64ELb0ELb0EEEJNS5_IJSG_SG_SH_EEENS5_IJNSS_ISG_SC_EENSS_INSA_ILi64EEESC_EEEEEaSJ_aSJ_NS1D_6fusion15FusionCallbacksIS1H_NS1N_17LinearCombinationIaiaiLNS_15FloatRoundStyleE2EEES1I_S1M_JEEENS4_5SM1004TMEM4LOAD26SM100_TMEM_LOAD_32dp32b64xENS4_13SM90_TMA_LOADENS11_INS12_ILi2ELi4ELi3EEES15_NSS_INS5_IJS16_S1K_EEENS5_IJS1K_SC_EEEEEEENS4_39AutoVectorizingCopyWithAssumedAlignmentILi128EEENS4_14SM90_TMA_STOREES22_S24_S24_EEEvvEEEEvNT_6ParamsE) ;  /* 0xffffff6802e87950 */ /* 0x000fea0003c3ffff */
        .weak           $__internal_1_$__cuda_sm10x_tcgen05_guardrail_trap_phase_invalid_during_alloc
        .type           $__internal_1_$__cuda_sm10x_tcgen05_guardrail_trap_phase_invalid_during_alloc,@function
        .size           $__internal_1_$__cuda_sm10x_tcgen05_guardrail_trap_phase_invalid_during_alloc,($__internal_2_$__cuda_sm10x_tcgen05_guardrail_trap_unallocated_columns_being_dealloced - $__internal_1_$__cuda_sm10x_tcgen05_guardrail_trap_phase_invalid_during_alloc)
$__internal_1_$__cuda_sm10x_tcgen05_guardrail_trap_phase_invalid_during_alloc:
[----:B------:R-:W-:Y:S05]  /*9460*/  BPT.TRAP 0x1 ;  /* 0x000000040000795c */ /* 0x000fea0000300000 */
[----:B------:R-:W-:-:S04]  /*9470*/  MOV R3, 0x0 ;  /* 0x0000000000037802 */ /* 0x000fc80000000f00 */
[----:B------:R-:W-:Y:S05]  /*9480*/  RET.REL.NODEC R2 `(_ZN7cutlass13device_kernelINS_4gemm6kernel13GemmUniversalIN4cute5tupleIJiiiiEEENS1_10collective13CollectiveMmaINS1_35MainloopSm100TmaUmmaWarpSpecializedILi4ELi2ELi4ENS5_IJNS4_1CILi2EEENSA_ILi1EEESC_EEEEENS5_IJNSA_ILi256EEENSA_ILi128EEENSA_ILi32EEEEEEaNS5_IJlSC_lEEEaSJ_NS4_8TiledMMAINS4_8MMA_AtomIJNS4_21SM100_MMA_S8_2x1SM_SSIaaiLi256ELi128ELNS4_4UMMA5MajorE0ELSO_0ELNSN_8SaturateE0EEEEEENS4_6LayoutINS5_IJSC_SC_SC_EEENS5_IJNSA_ILi0EEESU_SU_EEEEENS5_IJNS4_10UnderscoreESX_SX_EEEEENS4_18SM100_TMA_2SM_LOADENS4_14ComposedLayoutINS4_7SwizzleILi1ELi4ELi3EEENS4_18smem_ptr_flag_bitsILi8EEENSS_INS5_IJNSA_ILi8EEESH_EEENS5_IJSH_SC_EEEEEEEvNS4_8identityES10_S1A_vS1B_EENS_8epilogue10collective18CollectiveEpilogueINS1D_23Sm100TmaWarpSpecializedILi2ELi2ELi64ELb0ELb0EEEJNS5_IJSG_SG_SH_EEENS5_IJNSS_ISG_SC_EENSS_INSA_ILi64EEESC_EEEEEaSJ_aSJ_NS1D_6fusion15FusionCallbacksIS1H_NS1N_17LinearCombinationIaiaiLNS_15FloatRoundStyleE2EEES1I_S1M_JEEENS4_5SM1004TMEM4LOAD26SM100_TMEM_LOAD_32dp32b64xENS4_13SM90_TMA_LOADENS11_INS12_ILi2ELi4ELi3EEES15_NSS_INS5_IJS16_S1K_EEENS5_IJS1K_SC_EEEEEEENS4_39AutoVectorizingCopyWithAssumedAlignmentILi128EEENS4_14SM90_TMA_STOREES22_S24_S24_EEEvvEEEEvNT_6ParamsE) ;  /* 0xffffff6802dc7950 */ /* 0x000fea0003c3ffff */
        .weak           $__internal_2_$__cuda_sm10x_tcgen05_guardrail_trap_unallocated_columns_being_dealloced
        .type           $__internal_2_$__cuda_sm10x_tcgen05_guardrail_trap_unallocated_columns_being_dealloced,@function
        .size           $__internal_2_$__cuda_sm10x_tcgen05_guardrail_trap_unallocated_columns_being_dealloced,(.L_x_163 - $__internal_2_$__cuda_sm10x_tcgen05_guardrail_trap_unallocated_columns_being_dealloced)
$__internal_2_$__cuda_sm10x_tcgen05_guardrail_trap_unallocated_columns_being_dealloced:
[----:B------:R-:W-:Y:S05]  /*9490*/  BPT.TRAP 0x1 ;  /* 0x000000040000795c */ /* 0x000fea0000300000 */
[----:B------:R-:W-:-:S04]  /*94a0*/  HFMA2 R3, -RZ, RZ, 0, 0 ;  /* 0x00000000ff037431 */ /* 0x000fc800000001ff */
[----:B------:R-:W-:Y:S05]  /*94b0*/  RET.REL.NODEC R2 `(_ZN7cutlass13device_kernelINS_4gemm6kernel13GemmUniversalIN4cute5tupleIJiiiiEEENS1_10collective13CollectiveMmaINS1_35MainloopSm100TmaUmmaWarpSpecializedILi4ELi2ELi4ENS5_IJNS4_1CILi2EEENSA_ILi1EEESC_EEEEENS5_IJNSA_ILi256EEENSA_ILi128EEENSA_ILi32EEEEEEaNS5_IJlSC_lEEEaSJ_NS4_8TiledMMAINS4_8MMA_AtomIJNS4_21SM100_MMA_S8_2x1SM_SSIaaiLi256ELi128ELNS4_4UMMA5MajorE0ELSO_0ELNSN_8SaturateE0EEEEEENS4_6LayoutINS5_IJSC_SC_SC_EEENS5_IJNSA_ILi0EEESU_SU_EEEEENS5_IJNS4_10UnderscoreESX_SX_EEEEENS4_18SM100_TMA_2SM_LOADENS4_14ComposedLayoutINS4_7SwizzleILi1ELi4ELi3EEENS4_18smem_ptr_flag_bitsILi8EEENSS_INS5_IJNSA_ILi8EEESH_EEENS5_IJSH_SC_EEEEEEEvNS4_8identityES10_S1A_vS1B_EENS_8epilogue10collective18CollectiveEpilogueINS1D_23Sm100TmaWarpSpecializedILi2ELi2ELi64ELb0ELb0EEEJNS5_IJSG_SG_SH_EEENS5_IJNSS_ISG_SC_EENSS_INSA_ILi64EEESC_EEEEEaSJ_aSJ_NS1D_6fusion15FusionCallbacksIS1H_NS1N_17LinearCombinationIaiaiLNS_15FloatRoundStyleE2EEES1I_S1M_JEEENS4_5SM1004TMEM4LOAD26SM100_TMEM_LOAD_32dp32b64xENS4_13SM90_TMA_LOADENS11_INS12_ILi2ELi4ELi3EEES15_NSS_INS5_IJS16_S1K_EEENS5_IJS1K_SC_EEEEEEENS4_39AutoVectorizingCopyWithAssumedAlignmentILi128EEENS4_14SM90_TMA_STOREES22_S24_S24_EEEvvEEEEvNT_6ParamsE) ;  /* 0xffffff6802d07950 */ /* 0x000fea0003c3ffff */
.L_x_162:
[----:B------:R-:W-:-:S00]  /*94c0*/  BRA `(.L_x_162) ;  /* 0xfffffffc00fc7947 */ /* 0x000fc0000383ffff */
[----:B------:R-:W-:-:S00]  /*94d0*/  NOP ;  /* 0x0000000000007918 */ /* 0x000fc00000000000 */
        /* <DEDUP_REMOVED lines=10> */
.L_x_163:


//--------------------- .nv.global.init           --------------------------
	.section	.nv.global.init,"aw",@progbits
.nv.global.init:
	.type		$str$27,@object
	.size		$str$27,($str$28 - $str$27)
$str$27:
        /*0000*/ 	.byte	0x28, 0x61, 0x64, 0x64, 0x72, 0x65, 0x73, 0x73, 0x20, 0x26, 0x20, 0x6d, 0x61, 0x73, 0x6b, 0x29
        /*0010*/ 	.byte	0x20, 0x3d, 0x3d, 0x20, 0x30, 0x00
	.type		$str$28,@object
	.size		$str$28,($str$26 - $str$28)
$str$28:
        /*0016*/ 	.byte	0x2f, 0x74, 0x6d, 0x70, 0x2f, 0x63, 0x75, 0x74, 0x6c, 0x61, 0x73, 0x73, 0x5f, 0x73, 0x77, 0x65
        /*0026*/ 	.byte	0x65, 0x70, 0x5f, 0x73, 0x72, 0x63, 0x2f, 0x69, 0x6e, 0x63, 0x6c, 0x75, 0x64, 0x65, 0x2f, 0x63
        /*0036*/ 	.byte	0x75, 0x74, 0x65, 0x2f, 0x70, 0x6f, 0x69, 0x6e, 0x74, 0x65, 0x72, 0x5f, 0x66, 0x6c, 0x61, 0x67
        /*0046*/ 	.byte	0x67, 0x65, 0x64, 0x2e, 0x68, 0x70, 0x70, 0x00
	.type		$str$26,@object
	.size		$str$26,($str$25 - $str$26)
$str$26:
        /*004e*/ 	.byte	0x2f, 0x74, 0x6d, 0x70, 0x2f, 0x63, 0x75, 0x74, 0x6c, 0x61, 0x73, 0x73, 0x5f, 0x73, 0x77, 0x65
        /*005e*/ 	.byte	0x65, 0x70, 0x5f, 0x73, 0x72, 0x63, 0x2f, 0x69, 0x6e, 0x63, 0x6c, 0x75, 0x64, 0x65, 0x2f, 0x63
        /*006e*/ 	.byte	0x75, 0x74, 0x65, 0x2f, 0x61, 0x74, 0x6f, 0x6d, 0x2f, 0x63, 0x6f, 0x70, 0x79, 0x5f, 0x74, 0x72
        /*007e*/ 	.byte	0x61, 0x69, 0x74, 0x73, 0x5f, 0x73, 0x6d, 0x31, 0x30, 0x30, 0x2e, 0x68, 0x70, 0x70, 0x00
	.type		$str$25,@object
	.size		$str$25,(__unnamed_1 - $str$25)
$str$25:
        /*008d*/ 	.byte	0x28, 0x28, 0x75, 0x69, 0x6e, 0x74, 0x33, 0x32, 0x5f, 0x74, 0x28, 0x74, 0x68, 0x72, 0x65, 0x61
        /*009d*/ 	.byte	0x64, 0x49, 0x64, 0x78, 0x2e, 0x78, 0x29, 0x20, 0x2f, 0x20, 0x33, 0x32, 0x29, 0x20, 0x25, 0x20
        /*00ad*/ 	.byte	0x34, 0x29, 0x20, 0x3d, 0x3d, 0x20, 0x28, 0x28, 0x28, 0x74, 0x6d, 0x65, 0x6d, 0x5f, 0x61, 0x64
        /*00bd*/ 	.byte	0x64, 0x72, 0x20, 0x3e, 0x3e, 0x20, 0x31, 0x36, 0x29, 0x20, 0x2f, 0x20, 0x33, 0x32, 0x29, 0x20
        /*00cd*/ 	.byte	0x25, 0x20, 0x34, 0x29, 0x00
	.type		__unnamed_1,@object
	.size		__unnamed_1,(__unnamed_2 - __unnamed_1)
__unnamed_1:
        /*00d2*/ 	.byte	0x61, 0x75, 0x74, 0x6f, 0x20, 0x63, 0x75, 0x74, 0x65, 0x3a, 0x3a, 0x61, 0x73, 0x5f, 0x70, 0x6f
        /* <DEDUP_REMOVED lines=24> */
        /*0262*/ 	.byte	0x5d, 0x00
	.type		__unnamed_2,@object
	.size		__unnamed_2,(.L_2 - __unnamed_2)
__unnamed_2:
        /* <DEDUP_REMOVED lines=42> */
        /*0504*/ 	.byte	0x43, 0x3c, 0x30, 0x3e, 0x3e, 0x3e, 0x3e, 0x5d, 0x00
.L_2:


//--------------------- .nv.shared._ZN7cutlass13device_kernelINS_4gemm6kernel13GemmUniversalIN4cute5tupleIJiiiiEEENS1_10collective13CollectiveMmaINS1_35MainloopSm100TmaUmmaWarpSpecializedILi4ELi2ELi4ENS5_IJNS4_1CILi2EEENSA_ILi1EEESC_EEEEENS5_IJNSA_ILi256EEENSA_ILi128EEENSA_ILi32EEEEEEaNS5_IJlSC_lEEEaSJ_NS4_8TiledMMAINS4_8MMA_AtomIJNS4_21SM100_MMA_S8_2x1SM_SSIaaiLi256ELi128ELNS4_4UMMA5MajorE0ELSO_0ELNSN_8SaturateE0EEEEEENS4_6LayoutINS5_IJSC_SC_SC_EEENS5_IJNSA_ILi0EEESU_SU_EEEEENS5_IJNS4_10UnderscoreESX_SX_EEEEENS4_18SM100_TMA_2SM_LOADENS4_14ComposedLayoutINS4_7SwizzleILi1ELi4ELi3EEENS4_18smem_ptr_flag_bitsILi8EEENSS_INS5_IJNSA_ILi8EEESH_EEENS5_IJSH_SC_EEEEEEEvNS4_8identityES10_S1A_vS1B_EENS_8epilogue10collective18CollectiveEpilogueINS1D_23Sm100TmaWarpSpecializedILi2ELi2ELi64ELb0ELb0EEEJNS5_IJSG_SG_SH_EEENS5_IJNSS_ISG_SC_EENSS_INSA_ILi64EEESC_EEEEEaSJ_aSJ_NS1D_6fusion15FusionCallbacksIS1H_NS1N_17LinearCombinationIaiaiLNS_15FloatRoundStyleE2EEES1I_S1M_JEEENS4_5SM1004TMEM4LOAD26SM100_TMEM_LOAD_32dp32b64xENS4_13SM90_TMA_LOADENS11_INS12_ILi2ELi4ELi3EEES15_NSS_INS5_IJS16_S1K_EEENS5_IJS1K_SC_EEEEEEENS4_39AutoVectorizingCopyWithAssumedAlignmentILi128EEENS4_14SM90_TMA_STOREES22_S24_S24_EEEvvEEEEvNT_6ParamsE --------------------------
	.section	.nv.shared._ZN7cutlass13device_kernelINS_4gemm6kernel13GemmUniversalIN4cute5tupleIJiiiiEEENS1_10collective13CollectiveMmaINS1_35MainloopSm100TmaUmmaWarpSpecializedILi4ELi2ELi4ENS5_IJNS4_1CILi2EEENSA_ILi1EEESC_EEEEENS5_IJNSA_ILi256EEENSA_ILi128EEENSA_ILi32EEEEEEaNS5_IJlSC_lEEEaSJ_NS4_8TiledMMAINS4_8MMA_AtomIJNS4_21SM100_MMA_S8_2x1SM_SSIaaiLi256ELi128ELNS4_4UMMA5MajorE0ELSO_0ELNSN_8SaturateE0EEEEEENS4_6LayoutINS5_IJSC_SC_SC_EEENS5_IJNSA_ILi0EEESU_SU_EEEEENS5_IJNS4_10UnderscoreESX_SX_EEEEENS4_18SM100_TMA_2SM_LOADENS4_14ComposedLayoutINS4_7SwizzleILi1ELi4ELi3EEENS4_18smem_ptr_flag_bitsILi8EEENSS_INS5_IJNSA_ILi8EEESH_EEENS5_IJSH_SC_EEEEEEEvNS4_8identityES10_S1A_vS1B_EENS_8epilogue10collective18CollectiveEpilogueINS1D_23Sm100TmaWarpSpecializedILi2ELi2ELi64ELb0ELb0EEEJNS5_IJSG_SG_SH_EEENS5_IJNSS_ISG_SC_EENSS_INSA_ILi64EEESC_EEEEEaSJ_aSJ_NS1D_6fusion15FusionCallbacksIS1H_NS1N_17LinearCombinationIaiaiLNS_15FloatRoundStyleE2EEES1I_S1M_JEEENS4_5SM1004TMEM4LOAD26SM100_TMEM_LOAD_32dp32b64xENS4_13SM90_TMA_LOADENS11_INS12_ILi2ELi4ELi3EEES15_NSS_INS5_IJS16_S1K_EEENS5_IJS1K_SC_EEEEEEENS4_39AutoVectorizingCopyWithAssumedAlignmentILi128EEENS4_14SM90_TMA_STOREES22_S24_S24_EEEvvEEEEvNT_6ParamsE,"aw",@nobits
	.sectionflags	@""
	.align	16
	.zero		1024


//--------------------- .nv.shared.reserved.0     --------------------------
	.section	.nv.shared.reserved.0,"aw",@nobits
	.weak		__nv_reservedSMEM_offset_0_alias
	.size		__nv_reservedSMEM_offset_0_alias, 0, 64
	.other		__nv_reservedSMEM_offset_0_alias,@"STO_CUDA_RESERVED_SHARED STV_DEFAULT"
__nv_reservedSMEM_offset_0_alias:
	.zero		0
.nv.shared.reserved.0:
	.zero		64
	.weak		__nv_reservedSMEM_tcgen05_partition
	.type		__nv_reservedSMEM_tcgen05_partition,@object
	.size		__nv_reservedSMEM_tcgen05_partition,(.L_0 - __nv_reservedSMEM_tcgen05_partition)
__nv_reservedSMEM_tcgen05_partition:
	.zero		32
.L_0:


//--------------------- .nv.global                --------------------------
	.section	.nv.global,"aw",@nobits
.nv.global:
	.type		_ZN39_INTERNAL_5a2438d9_4_k_cu_052ee596_97414cute1_E,@object
	.size		_ZN39_INTERNAL_5a2438d9_4_k_cu_052ee596_97414cute1_E,(_ZN39_INTERNAL_5a2438d9_4_k_cu_052ee596_97414cuda3std3__45__cpo6cbeginE - _ZN39_INTERNAL_5a2438d9_4_k_cu_052ee596_97414cute1_E)
_ZN39_INTERNAL_5a2438d9_4_k_cu_052ee596_97414cute1_E:
	.zero		1
	.type		_ZN39_INTERNAL_5a2438d9_4_k_cu_052ee596_97414cuda3std3__45__cpo6cbeginE,@object
	.size		_ZN39_INTERNAL_5a2438d9_4_k_cu_052ee596_97414cuda3std3__45__cpo6cbeginE,(_ZN39_INTERNAL_5a2438d9_4_k_cu_052ee596_97414cuda3std3__48in_placeE - _ZN39_INTERNAL_5a2438d9_4_k_cu_052ee596_97414cuda3std3__45__cpo6cbeginE)
_ZN39_INTERNAL_5a2438d9_4_k_cu_052ee596_97414cuda3std3__45__cpo6cbeginE:
	.zero		1
	.type		_ZN39_INTERNAL_5a2438d9_4_k_cu_052ee596_97414cuda3std3__48in_placeE,@object
	.size		_ZN39_INTERNAL_5a2438d9_4_k_cu_052ee596_97414cuda3std3__48in_placeE,(_ZN39_INTERNAL_5a2438d9_4_k_cu_052ee596_97414cuda3std6ranges3__45__cpo9iter_moveE - _ZN39_INTERNAL_5a2438d9_4_k_cu_052ee596_97414cuda3std3__48in_placeE)
_ZN39_INTERNAL_5a2438d9_4_k_cu_052ee596_97414cuda3std3__48in_placeE:
	.zero		1
	.type		_ZN39_INTERNAL_5a2438d9_4_k_cu_052ee596_97414cuda3std6ranges3__45__cpo9iter_moveE,@object
	.size		_ZN39_INTERNAL_5a2438d9_4_k_cu_052ee596_97414cuda3std6ranges3__45__cpo9iter_moveE,(_ZN39_INTERNAL_5a2438d9_4_k_cu_052ee596_97414cuda3std3__45__cpo5beginE - _ZN39_INTERNAL_5a2438d9_4_k_cu_052ee596_97414cuda3std6ranges3__45__cpo9iter_moveE)
_ZN39_INTERNAL_5a2438d9_4_k_cu_052ee596_97414cuda3std6ranges3__45__cpo9iter_moveE:
	.zero		1
	.type		_ZN39_INTERNAL_5a2438d9_4_k_cu_052ee596_97414cuda3std3__45__cpo5beginE,@object
	.size		_ZN39_INTERNAL_5a2438d9_4_k_cu_052ee596_97414cuda3std3__45__cpo5beginE,(_ZN39_INTERNAL_5a2438d9_4_k_cu_052ee596_97414cuda3std3__441_GLOBAL__N__5a2438d9_4_k_cu_052ee596_97416ignoreE - _ZN39_INTERNAL_5a2438d9_4_k_cu_052ee596_97414cuda3std3__45__cpo5beginE)
_ZN39_INTERNAL_5a2438d9_4_k_cu_052ee596_97414cuda3std3__45__cpo5beginE:
	.zero		1
	.type		_ZN39_INTERNAL_5a2438d9_4_k_cu_052ee596_97414cuda3std3__441_GLOBAL__N__5a2438d9_4_k_cu_052ee596_97416ignoreE,@object
	.size		_ZN39_INTERNAL_5a2438d9_4_k_cu_052ee596_97414cuda3std3__441_GLOBAL__N__5a2438d9_4_k_cu_052ee596_97416ignoreE,(_ZN39_INTERNAL_5a2438d9_4_k_cu_052ee596_97414cute7productE - _ZN39_INTERNAL_5a2438d9_4_k_cu_052ee596_97414cuda3std3__441_GLOBAL__N__5a2438d9_4_k_cu_052ee596_97416ignoreE)
_ZN39_INTERNAL_5a2438d9_4_k_cu_052ee596_97414cuda3std3__441_GLOBAL__N__5a2438d9_4_k_cu_052ee596_97416ignoreE:
	.zero		1
	.type		_ZN39_INTERNAL_5a2438d9_4_k_cu_052ee596_97414cute7productE,@object
	.size		_ZN39_INTERNAL_5a2438d9_4_k_cu_052ee596_97414cute7productE,(_ZN39_INTERNAL_5a2438d9_4_k_cu_052ee596_97414cuda3std3__45__cpo3endE - _ZN39_INTERNAL_5a2438d9_4_k_cu_052ee596_97414cute7productE)
_ZN39_INTERNAL_5a2438d9_4_k_cu_052ee596_97414cute7productE:
	.zero		1
	.type		_ZN39_INTERNAL_5a2438d9_4_k_cu_052ee596_97414cuda3std3__45__cpo3endE,@object
	.size		_ZN39_INTERNAL_5a2438d9_4_k_cu_052ee596_97414cuda3std3__45__cpo3endE,(_ZN39_INTERNAL_5a2438d9_4_k_cu_052ee596_97414cuda3std3__419piecewise_constructE - _ZN39_INTERNAL_5a2438d9_4_k_cu_052ee596_97414cuda3std3__45__cpo3endE)
_ZN39_INTERNAL_5a2438d9_4_k_cu_052ee596_97414cuda3std3__45__cpo3endE:
	.zero		1
	.type		_ZN39_INTERNAL_5a2438d9_4_k_cu_052ee596_97414cuda3std3__419piecewise_constructE,@object
	.size		_ZN39_INTERNAL_5a2438d9_4_k_cu_052ee596_97414cuda3std3__419piecewise_constructE,(_ZN39_INTERNAL_5a2438d9_4_k_cu_052ee596_97414cuda3std3__45__cpo4cendE - _ZN39_INTERNAL_5a2438d9_4_k_cu_052ee596_97414cuda3std3__419piecewise_constructE)
_ZN39_INTERNAL_5a2438d9_4_k_cu_052ee596_97414cuda3std3__419piecewise_constructE:
	.zero		1
	.type		_ZN39_INTERNAL_5a2438d9_4_k_cu_052ee596_97414cuda3std3__45__cpo4cendE,@object
	.size		_ZN39_INTERNAL_5a2438d9_4_k_cu_052ee596_97414cuda3std3__45__cpo4cendE,(_ZN39_INTERNAL_5a2438d9_4_k_cu_052ee596_97414cuda3std6ranges3__45__cpo4swapE - _ZN39_INTERNAL_5a2438d9_4_k_cu_052ee596_97414cuda3std3__45__cpo4cendE)
_ZN39_INTERNAL_5a2438d9_4_k_cu_052ee596_97414cuda3std3__45__cpo4cendE:
	.zero		1
	.type		_ZN39_INTERNAL_5a2438d9_4_k_cu_052ee596_97414cuda3std6ranges3__45__cpo4swapE,@object
	.size		_ZN39_INTERNAL_5a2438d9_4_k_cu_052ee596_97414cuda3std6ranges3__45__cpo4swapE,(.L_10 - _ZN39_INTERNAL_5a2438d9_4_k_cu_052ee596_97414cuda3std6ranges3__45__cpo4swapE)
_ZN39_INTERNAL_5a2438d9_4_k_cu_052ee596_97414cuda3std6ranges3__45__cpo4swapE:
	.zero		1
.L_10:


//--------------------- .nv.constant0._ZN7cutlass13device_kernelINS_4gemm6kernel13GemmUniversalIN4cute5tupleIJiiiiEEENS1_10collective13CollectiveMmaINS1_35MainloopSm100TmaUmmaWarpSpecializedILi4ELi2ELi4ENS5_IJNS4_1CILi2EEENSA_ILi1EEESC_EEEEENS5_IJNSA_ILi256EEENSA_ILi128EEENSA_ILi32EEEEEEaNS5_IJlSC_lEEEaSJ_NS4_8TiledMMAINS4_8MMA_AtomIJNS4_21SM100_MMA_S8_2x1SM_SSIaaiLi256ELi128ELNS4_4UMMA5MajorE0ELSO_0ELNSN_8SaturateE0EEEEEENS4_6LayoutINS5_IJSC_SC_SC_EEENS5_IJNSA_ILi0EEESU_SU_EEEEENS5_IJNS4_10UnderscoreESX_SX_EEEEENS4_18SM100_TMA_2SM_LOADENS4_14ComposedLayoutINS4_7SwizzleILi1ELi4ELi3EEENS4_18smem_ptr_flag_bitsILi8EEENSS_INS5_IJNSA_ILi8EEESH_EEENS5_IJSH_SC_EEEEEEEvNS4_8identityES10_S1A_vS1B_EENS_8epilogue10collective18CollectiveEpilogueINS1D_23Sm100TmaWarpSpecializedILi2ELi2ELi64ELb0ELb0EEEJNS5_IJSG_SG_SH_EEENS5_IJNSS_ISG_SC_EENSS_INSA_ILi64EEESC_EEEEEaSJ_aSJ_NS1D_6fusion15FusionCallbacksIS1H_NS1N_17LinearCombinationIaiaiLNS_15FloatRoundStyleE2EEES1I_S1M_JEEENS4_5SM1004TMEM4LOAD26SM100_TMEM_LOAD_32dp32b64xENS4_13SM90_TMA_LOADENS11_INS12_ILi2ELi4ELi3EEES15_NSS_INS5_IJS16_S1K_EEENS5_IJS1K_SC_EEEEEEENS4_39AutoVectorizingCopyWithAssumedAlignmentILi128EEENS4_14SM90_TMA_STOREES22_S24_S24_EEEvvEEEEvNT_6ParamsE --------------------------
	.section	.nv.constant0._ZN7cutlass13device_kernelINS_4gemm6kernel13GemmUniversalIN4cute5tupleIJiiiiEEENS1_10collective13CollectiveMmaINS1_35MainloopSm100TmaUmmaWarpSpecializedILi4ELi2ELi4ENS5_IJNS4_1CILi2EEENSA_ILi1EEESC_EEEEENS5_IJNSA_ILi256EEENSA_ILi128EEENSA_ILi32EEEEEEaNS5_IJlSC_lEEEaSJ_NS4_8TiledMMAINS4_8MMA_AtomIJNS4_21SM100_MMA_S8_2x1SM_SSIaaiLi256ELi128ELNS4_4UMMA5MajorE0ELSO_0ELNSN_8SaturateE0EEEEEENS4_6LayoutINS5_IJSC_SC_SC_EEENS5_IJNSA_ILi0EEESU_SU_EEEEENS5_IJNS4_10UnderscoreESX_SX_EEEEENS4_18SM100_TMA_2SM_LOADENS4_14ComposedLayoutINS4_7SwizzleILi1ELi4ELi3EEENS4_18smem_ptr_flag_bitsILi8EEENSS_INS5_IJNSA_ILi8EEESH_EEENS5_IJSH_SC_EEEEEEEvNS4_8identityES10_S1A_vS1B_EENS_8epilogue10collective18CollectiveEpilogueINS1D_23Sm100TmaWarpSpecializedILi2ELi2ELi64ELb0ELb0EEEJNS5_IJSG_SG_SH_EEENS5_IJNSS_ISG_SC_EENSS_INSA_ILi64EEESC_EEEEEaSJ_aSJ_NS1D_6fusion15FusionCallbacksIS1H_NS1N_17LinearCombinationIaiaiLNS_15FloatRoundStyleE2EEES1I_S1M_JEEENS4_5SM1004TMEM4LOAD26SM100_TMEM_LOAD_32dp32b64xENS4_13SM90_TMA_LOADENS11_INS12_ILi2ELi4ELi3EEES15_NSS_INS5_IJS16_S1K_EEENS5_IJS1K_SC_EEEEEEENS4_39AutoVectorizingCopyWithAssumedAlignmentILi128EEENS4_14SM90_TMA_STOREES22_S24_S24_EEEvvEEEEvNT_6ParamsE,"a",@progbits
	.sectionflags	@""
	.align	4
.nv.constant0._ZN7cutlass13device_kernelINS_4gemm6kernel13GemmUniversalIN4cute5tupleIJiiiiEEENS1_10collective13CollectiveMmaINS1_35MainloopSm100TmaUmmaWarpSpecializedILi4ELi2ELi4ENS5_IJNS4_1CILi2EEENSA_ILi1EEESC_EEEEENS5_IJNSA_ILi256EEENSA_ILi128EEENSA_ILi32EEEEEEaNS5_IJlSC_lEEEaSJ_NS4_8TiledMMAINS4_8MMA_AtomIJNS4_21SM100_MMA_S8_2x1SM_SSIaaiLi256ELi128ELNS4_4UMMA5MajorE0ELSO_0ELNSN_8SaturateE0EEEEEENS4_6LayoutINS5_IJSC_SC_SC_EEENS5_IJNSA_ILi0EEESU_SU_EEEEENS5_IJNS4_10UnderscoreESX_SX_EEEEENS4_18SM100_TMA_2SM_LOADENS4_14ComposedLayoutINS4_7SwizzleILi1ELi4ELi3EEENS4_18smem_ptr_flag_bitsILi8EEENSS_INS5_IJNSA_ILi8EEESH_EEENS5_IJSH_SC_EEEEEEEvNS4_8identityES10_S1A_vS1B_EENS_8epilogue10collective18CollectiveEpilogueINS1D_23Sm100TmaWarpSpecializedILi2ELi2ELi64ELb0ELb0EEEJNS5_IJSG_SG_SH_EEENS5_IJNSS_ISG_SC_EENSS_INSA_ILi64EEESC_EEEEEaSJ_aSJ_NS1D_6fusion15FusionCallbacksIS1H_NS1N_17LinearCombinationIaiaiLNS_15FloatRoundStyleE2EEES1I_S1M_JEEENS4_5SM1004TMEM4LOAD26SM100_TMEM_LOAD_32dp32b64xENS4_13SM90_TMA_LOADENS11_INS12_ILi2ELi4ELi3EEES15_NSS_INS5_IJS16_S1K_EEENS5_IJS1K_SC_EEEEEEENS4_39AutoVectorizingCopyWithAssumedAlignmentILi128EEENS4_14SM90_TMA_STOREES22_S24_S24_EEEvvEEEEvNT_6ParamsE:
	.zero		2944


//--------------------- SYMBOLS --------------------------

	.type		.nv.reservedSmem.offset0,@object
	.size		.nv.reservedSmem.offset0,0x4
	.type		.nv.reservedSmem.cap,@object
	.size		.nv.reservedSmem.cap,0x4
	.type		__assertfail,@function
